//
// Generated by NVIDIA NVVM Compiler
//
// Compiler Build ID: CL-36424714
// Cuda compilation tools, release 13.0, V13.0.88
// Based on NVVM 20.0.0
//

.version 9.0
.target sm_100
.address_size 64

	// .globl	heuristic_player_kernel

.visible .entry heuristic_player_kernel(
	.param .u64 .ptr .align 1 heuristic_player_kernel_param_0,
	.param .u32 heuristic_player_kernel_param_1,
	.param .u32 heuristic_player_kernel_param_2,
	.param .u32 heuristic_player_kernel_param_3,
	.param .u64 .ptr .align 1 heuristic_player_kernel_param_4
)
{
	.reg .pred 	%p<53>;
	.reg .b32 	%r<279>;
	.reg .b64 	%rd<76>;

	ld.param.u64 	%rd6, [heuristic_player_kernel_param_0];
	ld.param.u32 	%r107, [heuristic_player_kernel_param_1];
	ld.param.u32 	%r108, [heuristic_player_kernel_param_2];
	ld.param.u32 	%r109, [heuristic_player_kernel_param_3];
	cvta.to.global.u64 	%rd1, %rd6;
	mov.u32 	%r110, %tid.x;
	mov.u32 	%r111, %ctaid.x;
	or.b32  	%r112, %r110, %r111;
	setp.ne.s32 	%p1, %r112, 0;
	@%p1 bra 	$L__BB0_29;
	setp.lt.s32 	%p2, %r108, 1;
	mov.b32 	%r270, -1;
	@%p2 bra 	$L__BB0_28;
	setp.gt.s32 	%p3, %r107, 0;
	shr.u32 	%r1, %r108, 1;
	@%p3 bra 	$L__BB0_9;
	mov.b32 	%r270, -1;
	mov.b32 	%r273, -1000000;
	mov.b32 	%r272, 0;
$L__BB0_4:
	mov.u32 	%r275, %r107;
$L__BB0_5:
	setp.lt.s32 	%p4, %r275, 1;
	@%p4 bra 	$L__BB0_8;
	add.s32 	%r275, %r275, -1;
	mad.lo.s32 	%r117, %r275, %r108, %r272;
	mul.wide.s32 	%rd7, %r117, 4;
	add.s64 	%rd8, %rd1, %rd7;
	ld.global.u32 	%r118, [%rd8];
	setp.ne.s32 	%p5, %r118, 0;
	@%p5 bra 	$L__BB0_5;
	sub.s32 	%r119, %r272, %r1;
	abs.s32 	%r120, %r119;
	sub.s32 	%r121, %r1, %r120;
	setp.gt.s32 	%p6, %r121, %r273;
	selp.b32 	%r270, %r272, %r270, %p6;
	max.s32 	%r273, %r121, %r273;
$L__BB0_8:
	add.s32 	%r272, %r272, 1;
	setp.ne.s32 	%p7, %r272, %r108;
	@%p7 bra 	$L__BB0_4;
	bra.uni 	$L__BB0_28;
$L__BB0_9:
	and.b32  	%r2, %r107, 15;
	and.b32  	%r3, %r107, 7;
	and.b32  	%r4, %r107, 2147483632;
	and.b32  	%r5, %r107, 3;
	neg.s32 	%r6, %r4;
	shl.b32 	%r7, %r108, 4;
	shl.b32 	%r8, %r108, 1;
	mul.lo.s32 	%r9, %r108, 3;
	shl.b32 	%r10, %r108, 2;
	mul.lo.s32 	%r11, %r108, 5;
	mul.lo.s32 	%r12, %r108, 6;
	mul.lo.s32 	%r13, %r108, 7;
	shl.b32 	%r14, %r108, 3;
	mul.lo.s32 	%r15, %r108, 9;
	mul.lo.s32 	%r16, %r108, 11;
	mul.lo.s32 	%r17, %r108, 13;
	mov.b32 	%r270, -1;
	mov.b32 	%r271, -1000000;
	mov.b32 	%r239, 0;
	mul.wide.u32 	%rd42, %r7, 4;
$L__BB0_10:
	mov.u32 	%r242, %r107;
$L__BB0_11:
	setp.lt.s32 	%p8, %r242, 1;
	@%p8 bra 	$L__BB0_27;
	add.s32 	%r242, %r242, -1;
	mad.lo.s32 	%r125, %r242, %r108, %r239;
	mul.wide.s32 	%rd9, %r125, 4;
	add.s64 	%rd10, %rd1, %rd9;
	ld.global.u32 	%r126, [%rd10];
	setp.eq.s32 	%p9, %r126, 0;
	@%p9 bra 	$L__BB0_13;
	bra.uni 	$L__BB0_11;
$L__BB0_13:
	setp.lt.u32 	%p10, %r107, 16;
	mov.b32 	%r264, 0;
	mov.u32 	%r269, %r264;
	@%p10 bra 	$L__BB0_16;
	add.s32 	%r257, %r108, %r239;
	add.s32 	%r256, %r8, %r239;
	add.s32 	%r255, %r9, %r239;
	add.s32 	%r254, %r10, %r239;
	add.s32 	%r253, %r11, %r239;
	add.s32 	%r252, %r12, %r239;
	add.s32 	%r251, %r13, %r239;
	add.s32 	%r250, %r14, %r239;
	add.s32 	%r249, %r15, %r239;
	mad.lo.s32 	%r248, %r108, 10, %r239;
	add.s32 	%r247, %r16, %r239;
	mad.lo.s32 	%r246, %r108, 12, %r239;
	add.s32 	%r245, %r17, %r239;
	mad.lo.s32 	%r244, %r108, 14, %r239;
	mad.lo.s32 	%r243, %r108, 15, %r239;
	mul.wide.u32 	%rd11, %r239, 4;
	add.s64 	%rd75, %rd1, %rd11;
	mov.b32 	%r269, 0;
	mov.u32 	%r258, %r6;
$L__BB0_15:
	.pragma "nounroll";
	ld.global.u32 	%r130, [%rd75];
	setp.eq.s32 	%p11, %r130, %r109;
	selp.u32 	%r131, 1, 0, %p11;
	add.s32 	%r132, %r269, %r131;
	mul.wide.u32 	%rd12, %r257, 4;
	add.s64 	%rd13, %rd1, %rd12;
	ld.global.u32 	%r133, [%rd13];
	setp.eq.s32 	%p12, %r133, %r109;
	selp.u32 	%r134, 1, 0, %p12;
	add.s32 	%r135, %r132, %r134;
	mul.wide.u32 	%rd14, %r256, 4;
	add.s64 	%rd15, %rd1, %rd14;
	ld.global.u32 	%r136, [%rd15];
	setp.eq.s32 	%p13, %r136, %r109;
	selp.u32 	%r137, 1, 0, %p13;
	add.s32 	%r138, %r135, %r137;
	mul.wide.u32 	%rd16, %r255, 4;
	add.s64 	%rd17, %rd1, %rd16;
	ld.global.u32 	%r139, [%rd17];
	setp.eq.s32 	%p14, %r139, %r109;
	selp.u32 	%r140, 1, 0, %p14;
	add.s32 	%r141, %r138, %r140;
	mul.wide.u32 	%rd18, %r254, 4;
	add.s64 	%rd19, %rd1, %rd18;
	ld.global.u32 	%r142, [%rd19];
	setp.eq.s32 	%p15, %r142, %r109;
	selp.u32 	%r143, 1, 0, %p15;
	add.s32 	%r144, %r141, %r143;
	mul.wide.u32 	%rd20, %r253, 4;
	add.s64 	%rd21, %rd1, %rd20;
	ld.global.u32 	%r145, [%rd21];
	setp.eq.s32 	%p16, %r145, %r109;
	selp.u32 	%r146, 1, 0, %p16;
	add.s32 	%r147, %r144, %r146;
	mul.wide.u32 	%rd22, %r252, 4;
	add.s64 	%rd23, %rd1, %rd22;
	ld.global.u32 	%r148, [%rd23];
	setp.eq.s32 	%p17, %r148, %r109;
	selp.u32 	%r149, 1, 0, %p17;
	add.s32 	%r150, %r147, %r149;
	mul.wide.u32 	%rd24, %r251, 4;
	add.s64 	%rd25, %rd1, %rd24;
	ld.global.u32 	%r151, [%rd25];
	setp.eq.s32 	%p18, %r151, %r109;
	selp.u32 	%r152, 1, 0, %p18;
	add.s32 	%r153, %r150, %r152;
	mul.wide.u32 	%rd26, %r250, 4;
	add.s64 	%rd27, %rd1, %rd26;
	ld.global.u32 	%r154, [%rd27];
	setp.eq.s32 	%p19, %r154, %r109;
	selp.u32 	%r155, 1, 0, %p19;
	add.s32 	%r156, %r153, %r155;
	mul.wide.u32 	%rd28, %r249, 4;
	add.s64 	%rd29, %rd1, %rd28;
	ld.global.u32 	%r157, [%rd29];
	setp.eq.s32 	%p20, %r157, %r109;
	selp.u32 	%r158, 1, 0, %p20;
	add.s32 	%r159, %r156, %r158;
	mul.wide.u32 	%rd30, %r248, 4;
	add.s64 	%rd31, %rd1, %rd30;
	ld.global.u32 	%r160, [%rd31];
	setp.eq.s32 	%p21, %r160, %r109;
	selp.u32 	%r161, 1, 0, %p21;
	add.s32 	%r162, %r159, %r161;
	mul.wide.u32 	%rd32, %r247, 4;
	add.s64 	%rd33, %rd1, %rd32;
	ld.global.u32 	%r163, [%rd33];
	setp.eq.s32 	%p22, %r163, %r109;
	selp.u32 	%r164, 1, 0, %p22;
	add.s32 	%r165, %r162, %r164;
	mul.wide.u32 	%rd34, %r246, 4;
	add.s64 	%rd35, %rd1, %rd34;
	ld.global.u32 	%r166, [%rd35];
	setp.eq.s32 	%p23, %r166, %r109;
	selp.u32 	%r167, 1, 0, %p23;
	add.s32 	%r168, %r165, %r167;
	mul.wide.u32 	%rd36, %r245, 4;
	add.s64 	%rd37, %rd1, %rd36;
	ld.global.u32 	%r169, [%rd37];
	setp.eq.s32 	%p24, %r169, %r109;
	selp.u32 	%r170, 1, 0, %p24;
	add.s32 	%r171, %r168, %r170;
	mul.wide.u32 	%rd38, %r244, 4;
	add.s64 	%rd39, %rd1, %rd38;
	ld.global.u32 	%r172, [%rd39];
	setp.eq.s32 	%p25, %r172, %r109;
	selp.u32 	%r173, 1, 0, %p25;
	add.s32 	%r174, %r171, %r173;
	mul.wide.u32 	%rd40, %r243, 4;
	add.s64 	%rd41, %rd1, %rd40;
	ld.global.u32 	%r175, [%rd41];
	setp.eq.s32 	%p26, %r175, %r109;
	selp.u32 	%r176, 1, 0, %p26;
	add.s32 	%r269, %r174, %r176;
	add.s32 	%r258, %r258, 16;
	add.s32 	%r257, %r257, %r7;
	add.s32 	%r256, %r256, %r7;
	add.s32 	%r255, %r255, %r7;
	add.s32 	%r254, %r254, %r7;
	add.s32 	%r253, %r253, %r7;
	add.s32 	%r252, %r252, %r7;
	add.s32 	%r251, %r251, %r7;
	add.s32 	%r250, %r250, %r7;
	add.s32 	%r249, %r249, %r7;
	add.s32 	%r248, %r248, %r7;
	add.s32 	%r247, %r247, %r7;
	add.s32 	%r246, %r246, %r7;
	add.s32 	%r245, %r245, %r7;
	add.s32 	%r244, %r244, %r7;
	add.s32 	%r243, %r243, %r7;
	add.s64 	%rd75, %rd75, %rd42;
	setp.ne.s32 	%p27, %r258, 0;
	mov.u32 	%r264, %r4;
	@%p27 bra 	$L__BB0_15;
$L__BB0_16:
	setp.eq.s32 	%p28, %r2, 0;
	@%p28 bra 	$L__BB0_26;
	add.s32 	%r178, %r2, -1;
	setp.lt.u32 	%p29, %r178, 7;
	@%p29 bra 	$L__BB0_19;
	mad.lo.s32 	%r179, %r264, %r108, %r239;
	mul.wide.u32 	%rd43, %r179, 4;
	add.s64 	%rd44, %rd1, %rd43;
	ld.global.u32 	%r180, [%rd44];
	setp.eq.s32 	%p30, %r180, %r109;
	selp.u32 	%r181, 1, 0, %p30;
	add.s32 	%r182, %r269, %r181;
	add.s32 	%r183, %r179, %r108;
	mul.wide.u32 	%rd45, %r183, 4;
	add.s64 	%rd46, %rd1, %rd45;
	ld.global.u32 	%r184, [%rd46];
	setp.eq.s32 	%p31, %r184, %r109;
	selp.u32 	%r185, 1, 0, %p31;
	add.s32 	%r186, %r182, %r185;
	add.s32 	%r187, %r183, %r108;
	mul.wide.u32 	%rd47, %r187, 4;
	add.s64 	%rd48, %rd1, %rd47;
	ld.global.u32 	%r188, [%rd48];
	setp.eq.s32 	%p32, %r188, %r109;
	selp.u32 	%r189, 1, 0, %p32;
	add.s32 	%r190, %r186, %r189;
	add.s32 	%r191, %r187, %r108;
	mul.wide.u32 	%rd49, %r191, 4;
	add.s64 	%rd50, %rd1, %rd49;
	ld.global.u32 	%r192, [%rd50];
	setp.eq.s32 	%p33, %r192, %r109;
	selp.u32 	%r193, 1, 0, %p33;
	add.s32 	%r194, %r190, %r193;
	add.s32 	%r195, %r191, %r108;
	mul.wide.u32 	%rd51, %r195, 4;
	add.s64 	%rd52, %rd1, %rd51;
	ld.global.u32 	%r196, [%rd52];
	setp.eq.s32 	%p34, %r196, %r109;
	selp.u32 	%r197, 1, 0, %p34;
	add.s32 	%r198, %r194, %r197;
	add.s32 	%r199, %r195, %r108;
	mul.wide.u32 	%rd53, %r199, 4;
	add.s64 	%rd54, %rd1, %rd53;
	ld.global.u32 	%r200, [%rd54];
	setp.eq.s32 	%p35, %r200, %r109;
	selp.u32 	%r201, 1, 0, %p35;
	add.s32 	%r202, %r198, %r201;
	add.s32 	%r203, %r199, %r108;
	mul.wide.u32 	%rd55, %r203, 4;
	add.s64 	%rd56, %rd1, %rd55;
	ld.global.u32 	%r204, [%rd56];
	setp.eq.s32 	%p36, %r204, %r109;
	selp.u32 	%r205, 1, 0, %p36;
	add.s32 	%r206, %r202, %r205;
	add.s32 	%r207, %r203, %r108;
	mul.wide.u32 	%rd57, %r207, 4;
	add.s64 	%rd58, %rd1, %rd57;
	ld.global.u32 	%r208, [%rd58];
	setp.eq.s32 	%p37, %r208, %r109;
	selp.u32 	%r209, 1, 0, %p37;
	add.s32 	%r269, %r206, %r209;
	add.s32 	%r264, %r264, 8;
$L__BB0_19:
	setp.eq.s32 	%p38, %r3, 0;
	@%p38 bra 	$L__BB0_26;
	add.s32 	%r211, %r3, -1;
	setp.lt.u32 	%p39, %r211, 3;
	@%p39 bra 	$L__BB0_22;
	mad.lo.s32 	%r212, %r264, %r108, %r239;
	mul.wide.u32 	%rd59, %r212, 4;
	add.s64 	%rd60, %rd1, %rd59;
	ld.global.u32 	%r213, [%rd60];
	setp.eq.s32 	%p40, %r213, %r109;
	selp.u32 	%r214, 1, 0, %p40;
	add.s32 	%r215, %r269, %r214;
	add.s32 	%r216, %r212, %r108;
	mul.wide.u32 	%rd61, %r216, 4;
	add.s64 	%rd62, %rd1, %rd61;
	ld.global.u32 	%r217, [%rd62];
	setp.eq.s32 	%p41, %r217, %r109;
	selp.u32 	%r218, 1, 0, %p41;
	add.s32 	%r219, %r215, %r218;
	add.s32 	%r220, %r216, %r108;
	mul.wide.u32 	%rd63, %r220, 4;
	add.s64 	%rd64, %rd1, %rd63;
	ld.global.u32 	%r221, [%rd64];
	setp.eq.s32 	%p42, %r221, %r109;
	selp.u32 	%r222, 1, 0, %p42;
	add.s32 	%r223, %r219, %r222;
	add.s32 	%r224, %r220, %r108;
	mul.wide.u32 	%rd65, %r224, 4;
	add.s64 	%rd66, %rd1, %rd65;
	ld.global.u32 	%r225, [%rd66];
	setp.eq.s32 	%p43, %r225, %r109;
	selp.u32 	%r226, 1, 0, %p43;
	add.s32 	%r269, %r223, %r226;
	add.s32 	%r264, %r264, 4;
$L__BB0_22:
	setp.eq.s32 	%p44, %r5, 0;
	@%p44 bra 	$L__BB0_26;
	setp.eq.s32 	%p45, %r5, 1;
	mad.lo.s32 	%r70, %r264, %r108, %r239;
	mul.wide.u32 	%rd67, %r70, 4;
	add.s64 	%rd68, %rd1, %rd67;
	ld.global.u32 	%r227, [%rd68];
	setp.eq.s32 	%p46, %r227, %r109;
	selp.u32 	%r228, 1, 0, %p46;
	add.s32 	%r269, %r269, %r228;
	@%p45 bra 	$L__BB0_26;
	setp.eq.s32 	%p47, %r5, 2;
	add.s32 	%r72, %r70, %r108;
	mul.wide.u32 	%rd69, %r72, 4;
	add.s64 	%rd70, %rd1, %rd69;
	ld.global.u32 	%r229, [%rd70];
	setp.eq.s32 	%p48, %r229, %r109;
	selp.u32 	%r230, 1, 0, %p48;
	add.s32 	%r269, %r269, %r230;
	@%p47 bra 	$L__BB0_26;
	add.s32 	%r231, %r72, %r108;
	mul.wide.u32 	%rd71, %r231, 4;
	add.s64 	%rd72, %rd1, %rd71;
	ld.global.u32 	%r232, [%rd72];
	setp.eq.s32 	%p49, %r232, %r109;
	selp.u32 	%r233, 1, 0, %p49;
	add.s32 	%r269, %r269, %r233;
$L__BB0_26:
	sub.s32 	%r234, %r239, %r1;
	abs.s32 	%r235, %r234;
	sub.s32 	%r236, %r1, %r235;
	mad.lo.s32 	%r237, %r269, 10, %r236;
	setp.gt.s32 	%p50, %r237, %r271;
	selp.b32 	%r270, %r239, %r270, %p50;
	max.s32 	%r271, %r237, %r271;
$L__BB0_27:
	add.s32 	%r239, %r239, 1;
	setp.eq.s32 	%p51, %r239, %r108;
	@%p51 bra 	$L__BB0_28;
	bra.uni 	$L__BB0_10;
$L__BB0_28:
	ld.param.u64 	%rd74, [heuristic_player_kernel_param_4];
	setp.eq.s32 	%p52, %r270, -1;
	selp.b32 	%r238, 0, %r270, %p52;
	cvta.to.global.u64 	%rd73, %rd74;
	st.global.u32 	[%rd73], %r238;
$L__BB0_29:
	ret;

}
	// .globl	random_player_kernel
.visible .entry random_player_kernel(
	.param .u64 .ptr .align 1 random_player_kernel_param_0,
	.param .u32 random_player_kernel_param_1,
	.param .u32 random_player_kernel_param_2,
	.param .u64 random_player_kernel_param_3,
	.param .u64 .ptr .align 1 random_player_kernel_param_4
)
{
	.reg .pred 	%p<7>;
	.reg .b32 	%r<23>;
	.reg .b64 	%rd<16>;

	ld.param.u64 	%rd2, [random_player_kernel_param_0];
	ld.param.u32 	%r8, [random_player_kernel_param_1];
	ld.param.u32 	%r9, [random_player_kernel_param_2];
	ld.param.u64 	%rd3, [random_player_kernel_param_3];
	ld.param.u64 	%rd4, [random_player_kernel_param_4];
	mov.u32 	%r10, %tid.x;
	mov.u32 	%r11, %ctaid.x;
	or.b32  	%r12, %r10, %r11;
	setp.ne.s32 	%p1, %r12, 0;
	@%p1 bra 	$L__BB1_8;
	shl.b64 	%rd5, %rd3, 13;
	xor.b64  	%rd6, %rd5, %rd3;
	shr.u64 	%rd7, %rd6, 7;
	xor.b64  	%rd8, %rd7, %rd6;
	shl.b64 	%rd9, %rd8, 17;
	xor.b64  	%rd10, %rd9, %rd8;
	cvt.s64.s32 	%rd11, %r9;
	rem.u64 	%rd12, %rd10, %rd11;
	cvt.u32.u64 	%r1, %rd12;
	setp.lt.s32 	%p2, %r9, 1;
	mov.b32 	%r13, -1;
	mov.u32 	%r22, %r13;
	@%p2 bra 	$L__BB1_7;
	cvta.to.global.u64 	%rd1, %rd2;
	mov.b32 	%r20, 0;
$L__BB1_3:
	add.s32 	%r15, %r20, %r1;
	rem.u32 	%r22, %r15, %r9;
	mov.u32 	%r21, %r8;
$L__BB1_4:
	setp.lt.s32 	%p3, %r21, 1;
	@%p3 bra 	$L__BB1_6;
	add.s32 	%r21, %r21, -1;
	mad.lo.s32 	%r17, %r21, %r9, %r22;
	mul.wide.s32 	%rd13, %r17, 4;
	add.s64 	%rd14, %rd1, %rd13;
	ld.global.u32 	%r18, [%rd14];
	setp.eq.s32 	%p5, %r18, 0;
	@%p5 bra 	$L__BB1_7;
	bra.uni 	$L__BB1_4;
$L__BB1_6:
	add.s32 	%r20, %r20, 1;
	setp.ne.s32 	%p4, %r20, %r9;
	mov.u32 	%r22, %r13;
	@%p4 bra 	$L__BB1_3;
$L__BB1_7:
	setp.eq.s32 	%p6, %r22, -1;
	selp.b32 	%r19, 0, %r22, %p6;
	cvta.to.global.u64 	%rd15, %rd4;
	st.global.u32 	[%rd15], %r19;
$L__BB1_8:
	ret;

}


// ===== COMPILED SASS (sm_100) =====

	.target	sm_100

	.elftype	@"ET_EXEC"


//--------------------- .note.nv.tkinfo           --------------------------
	.section	.note.nv.tkinfo,"",@"SHT_NOTE"
	.sectionflags	@"SHF_NOTE_NV_TKINFO"
	.tkinfo
        /*0018*/ 	.word	0x00000002
        /*0030*/ 	.string	""
        /*0030*/ 	.string	"ptxas"
        /*0030*/ 	.string	"Cuda compilation tools, release 13.0, V13.0.88"
        /*0030*/ 	.string	"Build cuda_13.0.r13.0/compiler.36424714_0"
        /*0030*/ 	.string	"-arch sm_100 -m 64 "



//--------------------- .note.nv.cuinfo           --------------------------
	.section	.note.nv.cuinfo,"",@"SHT_NOTE"
	.sectionflags	@"SHF_NOTE_NV_CUINFO"
        /*0018*/ 	.short	0x0002
        /*001a*/ 	.short	0x0064
        /*001c*/ 	.short	0x0082
	.zero		2


//--------------------- .nv.info                  --------------------------
	.section	.nv.info,"",@"SHT_CUDA_INFO"
	.align	4


	//----- nvinfo : EIATTR_REGCOUNT
	.align		4
        /*0000*/ 	.byte	0x04, 0x2f
        /*0002*/ 	.short	(.L_1 - .L_0)
	.align		4
.L_0:
        /*0004*/ 	.word	index@(heuristic_player_kernel)
        /*0008*/ 	.word	0x00000020


	//----- nvinfo : EIATTR_FRAME_SIZE
	.align		4
.L_1:
        /*000c*/ 	.byte	0x04, 0x11
        /*000e*/ 	.short	(.L_3 - .L_2)
	.align		4
.L_2:
        /*0010*/ 	.word	index@(heuristic_player_kernel)
        /*0014*/ 	.word	0x00000000


	//----- nvinfo : EIATTR_REGCOUNT
	.align		4
.L_3:
        /*0018*/ 	.byte	0x04, 0x2f
        /*001a*/ 	.short	(.L_5 - .L_4)
	.align		4
.L_4:
        /*001c*/ 	.word	index@(random_player_kernel)
        /*0020*/ 	.word	0x00000010


	//----- nvinfo : EIATTR_FRAME_SIZE
	.align		4
.L_5:
        /*0024*/ 	.byte	0x04, 0x11
        /*0026*/ 	.short	(.L_7 - .L_6)
	.align		4
.L_6:
        /*0028*/ 	.word	index@($__internal_0_$__cuda_sm20_rem_u64)
        /*002c*/ 	.word	0x00000000


	//----- nvinfo : EIATTR_FRAME_SIZE
	.align		4
.L_7:
        /*0030*/ 	.byte	0x04, 0x11
        /*0032*/ 	.short	(.L_9 - .L_8)
	.align		4
.L_8:
        /*0034*/ 	.word	index@(random_player_kernel)
        /*0038*/ 	.word	0x00000000


	//----- nvinfo : EIATTR_MIN_STACK_SIZE
	.align		4
.L_9:
        /*003c*/ 	.byte	0x04, 0x12
        /*003e*/ 	.short	(.L_11 - .L_10)
	.align		4
.L_10:
        /*0040*/ 	.word	index@(random_player_kernel)
        /*0044*/ 	.word	0x00000000


	//----- nvinfo : EIATTR_MIN_STACK_SIZE
	.align		4
.L_11:
        /*0048*/ 	.byte	0x04, 0x12
        /*004a*/ 	.short	(.L_13 - .L_12)
	.align		4
.L_12:
        /*004c*/ 	.word	index@(heuristic_player_kernel)
        /*0050*/ 	.word	0x00000000
.L_13:


//--------------------- .nv.compat                --------------------------
	.section	.nv.compat,"",@"SHT_CUDA_COMPAT_INFO"
	.align	4
        /*0000*/ 	.byte	0x02, 0x09, 0x00, 0x00, 0x02, 0x02, 0x01, 0x00, 0x02, 0x05, 0x05, 0x00, 0x03, 0x07, 0x01, 0x01
        /*0010*/ 	.byte	0x02, 0x03, 0x00, 0x00, 0x02, 0x06, 0x01, 0x00, 0x04, 0x0b, 0x08, 0x00, 0x09, 0x00, 0x00, 0x00
        /*0020*/ 	.byte	0x00, 0x00, 0x00, 0x00


//--------------------- .nv.info.random_player_kernel --------------------------
	.section	.nv.info.random_player_kernel,"",@"SHT_CUDA_INFO"
	.sectionflags	@""
	.align	4


	//----- nvinfo : EIATTR_CUDA_API_VERSION
	.align		4
        /*0000*/ 	.byte	0x04, 0x37
        /*0002*/ 	.short	(.L_15 - .L_14)
.L_14:
        /*0004*/ 	.word	0x00000082


	//----- nvinfo : EIATTR_KPARAM_INFO
	.align		4
.L_15:
        /*0008*/ 	.byte	0x04, 0x17
        /*000a*/ 	.short	(.L_17 - .L_16)
.L_16:
        /*000c*/ 	.word	0x00000000
        /*0010*/ 	.short	0x0004
        /*0012*/ 	.short	0x0018
        /*0014*/ 	.byte	0x00, 0xf5, 0x21, 0x00


	//----- nvinfo : EIATTR_KPARAM_INFO
	.align		4
.L_17:
        /*0018*/ 	.byte	0x04, 0x17
        /*001a*/ 	.short	(.L_19 - .L_18)
.L_18:
        /*001c*/ 	.word	0x00000000
        /*0020*/ 	.short	0x0003
        /*0022*/ 	.short	0x0010
        /*0024*/ 	.byte	0x00, 0xf0, 0x21, 0x00


	//----- nvinfo : EIATTR_KPARAM_INFO
	.align		4
.L_19:
        /*0028*/ 	.byte	0x04, 0x17
        /*002a*/ 	.short	(.L_21 - .L_20)
.L_20:
        /*002c*/ 	.word	0x00000000
        /*0030*/ 	.short	0x0002
        /*0032*/ 	.short	0x000c
        /*0034*/ 	.byte	0x00, 0xf0, 0x11, 0x00


	//----- nvinfo : EIATTR_KPARAM_INFO
	.align		4
.L_21:
        /*0038*/ 	.byte	0x04, 0x17
        /*003a*/ 	.short	(.L_23 - .L_22)
.L_22:
        /*003c*/ 	.word	0x00000000
        /*0040*/ 	.short	0x0001
        /*0042*/ 	.short	0x0008
        /*0044*/ 	.byte	0x00, 0xf0, 0x11, 0x00


	//----- nvinfo : EIATTR_KPARAM_INFO
	.align		4
.L_23:
        /*0048*/ 	.byte	0x04, 0x17
        /*004a*/ 	.short	(.L_25 - .L_24)
.L_24:
        /*004c*/ 	.word	0x00000000
        /*0050*/ 	.short	0x0000
        /*0052*/ 	.short	0x0000
        /*0054*/ 	.byte	0x00, 0xf5, 0x21, 0x00


	//----- nvinfo : EIATTR_SPARSE_MMA_MASK
	.align		4
.L_25:
        /*0058*/ 	.byte	0x03, 0x50
        /*005a*/ 	.short	0x0000


	//----- nvinfo : EIATTR_MAXREG_COUNT
	.align		4
        /*005c*/ 	.byte	0x03, 0x1b
        /*005e*/ 	.short	0x00ff


	//----- nvinfo : EIATTR_MERCURY_ISA_VERSION
	.align		4
        /*0060*/ 	.byte	0x03, 0x5f
        /*0062*/ 	.short	0x0101


	//----- nvinfo : EIATTR_VRC_CTA_INIT_COUNT
	.align		4
        /*0064*/ 	.byte	0x02, 0x4a
	.zero		1
	.zero		1


	//----- nvinfo : EIATTR_EXIT_INSTR_OFFSETS
	.align		4
        /*0068*/ 	.byte	0x04, 0x1c
        /*006a*/ 	.short	(.L_27 - .L_26)


	//   ....[0]....
.L_26:
        /*006c*/ 	.word	0x00000040


	//   ....[1]....
        /*0070*/ 	.word	0x00000450


	//----- nvinfo : EIATTR_CRS_STACK_SIZE
	.align		4
.L_27:
        /*0074*/ 	.byte	0x04, 0x1e
        /*0076*/ 	.short	(.L_29 - .L_28)
.L_28:
        /*0078*/ 	.word	0x00000000


	//----- nvinfo : EIATTR_CBANK_PARAM_SIZE
	.align		4
.L_29:
        /*007c*/ 	.byte	0x03, 0x19
        /*007e*/ 	.short	0x0020


	//----- nvinfo : EIATTR_PARAM_CBANK
	.align		4
        /*0080*/ 	.byte	0x04, 0x0a
        /*0082*/ 	.short	(.L_31 - .L_30)
	.align		4
.L_30:
        /*0084*/ 	.word	index@(.nv.constant0.random_player_kernel)
        /*0088*/ 	.short	0x0380
        /*008a*/ 	.short	0x0020


	//----- nvinfo : EIATTR_SW_WAR
	.align		4
.L_31:
        /*008c*/ 	.byte	0x04, 0x36
        /*008e*/ 	.short	(.L_33 - .L_32)
.L_32:
        /*0090*/ 	.word	0x00000008
.L_33:


//--------------------- .nv.info.heuristic_player_kernel --------------------------
	.section	.nv.info.heuristic_player_kernel,"",@"SHT_CUDA_INFO"
	.sectionflags	@""
	.align	4


	//----- nvinfo : EIATTR_CUDA_API_VERSION
	.align		4
        /*0000*/ 	.byte	0x04, 0x37
        /*0002*/ 	.short	(.L_35 - .L_34)
.L_34:
        /*0004*/ 	.word	0x00000082


	//----- nvinfo : EIATTR_KPARAM_INFO
	.align		4
.L_35:
        /*0008*/ 	.byte	0x04, 0x17
        /*000a*/ 	.short	(.L_37 - .L_36)
.L_36:
        /*000c*/ 	.word	0x00000000
        /*0010*/ 	.short	0x0004
        /*0012*/ 	.short	0x0018
        /*0014*/ 	.byte	0x00, 0xf5, 0x21, 0x00


	//----- nvinfo : EIATTR_KPARAM_INFO
	.align		4
.L_37:
        /*0018*/ 	.byte	0x04, 0x17
        /*001a*/ 	.short	(.L_39 - .L_38)
.L_38:
        /*001c*/ 	.word	0x00000000
        /*0020*/ 	.short	0x0003
        /*0022*/ 	.short	0x0010
        /*0024*/ 	.byte	0x00, 0xf0, 0x11, 0x00


	//----- nvinfo : EIATTR_KPARAM_INFO
	.align		4
.L_39:
        /*0028*/ 	.byte	0x04, 0x17
        /*002a*/ 	.short	(.L_41 - .L_40)
.L_40:
        /*002c*/ 	.word	0x00000000
        /*0030*/ 	.short	0x0002
        /*0032*/ 	.short	0x000c
        /*0034*/ 	.byte	0x00, 0xf0, 0x11, 0x00


	//----- nvinfo : EIATTR_KPARAM_INFO
	.align		4
.L_41:
        /*0038*/ 	.byte	0x04, 0x17
        /*003a*/ 	.short	(.L_43 - .L_42)
.L_42:
        /*003c*/ 	.word	0x00000000
        /*0040*/ 	.short	0x0001
        /*0042*/ 	.short	0x0008
        /*0044*/ 	.byte	0x00, 0xf0, 0x11, 0x00


	//----- nvinfo : EIATTR_KPARAM_INFO
	.align		4
.L_43:
        /*0048*/ 	.byte	0x04, 0x17
        /*004a*/ 	.short	(.L_45 - .L_44)
.L_44:
        /*004c*/ 	.word	0x00000000
        /*0050*/ 	.short	0x0000
        /*0052*/ 	.short	0x0000
        /*0054*/ 	.byte	0x00, 0xf5, 0x21, 0x00


	//----- nvinfo : EIATTR_SPARSE_MMA_MASK
	.align		4
.L_45:
        /*0058*/ 	.byte	0x03, 0x50
        /*005a*/ 	.short	0x0000


	//----- nvinfo : EIATTR_MAXREG_COUNT
	.align		4
        /*005c*/ 	.byte	0x03, 0x1b
        /*005e*/ 	.short	0x00ff


	//----- nvinfo : EIATTR_MERCURY_ISA_VERSION
	.align		4
        /*0060*/ 	.byte	0x03, 0x5f
        /*0062*/ 	.short	0x0101


	//----- nvinfo : EIATTR_VRC_CTA_INIT_COUNT
	.align		4
        /*0064*/ 	.byte	0x02, 0x4a
	.zero		1
	.zero		1


	//----- nvinfo : EIATTR_EXIT_INSTR_OFFSETS
	.align		4
        /*0068*/ 	.byte	0x04, 0x1c
        /*006a*/ 	.short	(.L_47 - .L_46)


	//   ....[0]....
.L_46:
        /*006c*/ 	.word	0x00000040


	//   ....[1]....
        /*0070*/ 	.word	0x00001520


	//----- nvinfo : EIATTR_CBANK_PARAM_SIZE
	.align		4
.L_47:
        /*0074*/ 	.byte	0x03, 0x19
        /*0076*/ 	.short	0x0020


	//----- nvinfo : EIATTR_PARAM_CBANK
	.align		4
        /*0078*/ 	.byte	0x04, 0x0a
        /*007a*/ 	.short	(.L_49 - .L_48)
	.align		4
.L_48:
        /*007c*/ 	.word	index@(.nv.constant0.heuristic_player_kernel)
        /*0080*/ 	.short	0x0380
        /*0082*/ 	.short	0x0020


	//----- nvinfo : EIATTR_SW_WAR
	.align		4
.L_49:
        /*0084*/ 	.byte	0x04, 0x36
        /*0086*/ 	.short	(.L_51 - .L_50)
.L_50:
        /*0088*/ 	.word	0x00000008
.L_51:


//--------------------- .nv.callgraph             --------------------------
	.section	.nv.callgraph,"",@"SHT_CUDA_CALLGRAPH"
	.align	4
	.sectionentsize	8
	.align		4
        /*0000*/ 	.word	0x00000000
	.align		4
        /*0004*/ 	.word	0xffffffff
	.align		4
        /*0008*/ 	.word	0x00000000
	.align		4
        /*000c*/ 	.word	0xfffffffe
	.align		4
        /*0010*/ 	.word	0x00000000
	.align		4
        /*0014*/ 	.word	0xfffffffd
	.align		4
        /*0018*/ 	.word	0x00000000
	.align		4
        /*001c*/ 	.word	0xfffffffc


//--------------------- .text.random_player_kernel --------------------------
	.section	.text.random_player_kernel,"ax",@progbits
	.align	128
        .global         random_player_kernel
        .type           random_player_kernel,@function
        .size           random_player_kernel,(.L_x_20 - random_player_kernel)
        .other          random_player_kernel,@"STO_CUDA_ENTRY STV_DEFAULT"
random_player_kernel:
.text.random_player_kernel:
[----:B------:R-:W-:Y:S01]  /*0000*/  LDC R1, c[0x0][0x37c] ;  /* 0x0000df00ff017b82 */ /* 0x000fe20000000800 */
[----:B------:R-:W0:Y:S07]  /*0010*/  S2R R0, SR_TID.X ;  /* 0x0000000000007919 */ /* 0x000e2e0000002100 */
[----:B------:R-:W0:Y:S02]  /*0020*/  S2UR UR4, SR_CTAID.X ;  /* 0x00000000000479c3 */ /* 0x000e240000002500 */
[----:B0-----:R-:W-:-:S13]  /*0030*/  LOP3.LUT P0, RZ, R0, UR4, RZ, 0xfc, !PT ;  /* 0x0000000400ff7c12 */ /* 0x001fda000f80fcff */
[----:B------:R-:W-:Y:S05]  /*0040*/  @P0 EXIT ;  /* 0x000000000000094d */ /* 0x000fea0003800000 */
[----:B------:R-:W0:Y:S01]  /*0050*/  LDCU.64 UR6, c[0x0][0x390] ;  /* 0x00007200ff0677ac */ /* 0x000e220008000a00 */
[----:B------:R-:W-:Y:S01]  /*0060*/  MOV R0, 0x160 ;  /* 0x0000016000007802 */ /* 0x000fe20000000f00 */
[----:B------:R-:W1:Y:S01]  /*0070*/  LDCU UR9, c[0x0][0x38c] ;  /* 0x00007180ff0977ac */ /* 0x000e620008000800 */
[----:B0-----:R-:W-:Y:S02]  /*0080*/  USHF.L.U64.HI UR5, UR6, 0xd, UR7 ;  /* 0x0000000d06057899 */ /* 0x001fe40008010207 */
[----:B------:R-:W-:Y:S02]  /*0090*/  USHF.L.U32 UR4, UR6, 0xd, URZ ;  /* 0x0000000d06047899 */ /* 0x000fe400080006ff */
[----:B------:R-:W-:Y:S02]  /*00a0*/  ULOP3.LUT UR5, UR5, UR7, URZ, 0x3c, !UPT ;  /* 0x0000000705057292 */ /* 0x000fe4000f8e3cff */
[----:B------:R-:W-:Y:S02]  /*00b0*/  ULOP3.LUT UR4, UR4, UR6, URZ, 0x3c, !UPT ;  /* 0x0000000604047292 */ /* 0x000fe4000f8e3cff */
[----:B------:R-:W-:-:S02]  /*00c0*/  USHF.R.U32.HI UR8, URZ, 0x7, UR5 ;  /* 0x00000007ff087899 */ /* 0x000fc40008011605 */
[----:B------:R-:W-:Y:S02]  /*00d0*/  USHF.R.U64 UR7, UR4, 0x7, UR5 ;  /* 0x0000000704077899 */ /* 0x000fe40008001205 */
[----:B------:R-:W-:Y:S02]  /*00e0*/  ULOP3.LUT UR8, UR8, UR5, URZ, 0x3c, !UPT ;  /* 0x0000000508087292 */ /* 0x000fe4000f8e3cff */
[----:B------:R-:W-:Y:S02]  /*00f0*/  ULOP3.LUT UR7, UR7, UR4, URZ, 0x3c, !UPT ;  /* 0x0000000407077292 */ /* 0x000fe4000f8e3cff */
[----:B-1----:R-:W-:Y:S02]  /*0100*/  USHF.R.S32.HI UR4, URZ, 0x1f, UR9 ;  /* 0x0000001fff047899 */ /* 0x002fe40008011409 */
[----:B------:R-:W-:Y:S02]  /*0110*/  USHF.L.U32 UR5, UR7, 0x11, URZ ;  /* 0x0000001107057899 */ /* 0x000fe400080006ff */
[----:B------:R-:W-:-:S02]  /*0120*/  USHF.L.U64.HI UR6, UR7, 0x11, UR8 ;  /* 0x0000001107067899 */ /* 0x000fc40008010208 */
[----:B------:R-:W-:Y:S02]  /*0130*/  ULOP3.LUT UR5, UR5, UR7, URZ, 0x3c, !UPT ;  /* 0x0000000705057292 */ /* 0x000fe4000f8e3cff */
[----:B------:R-:W-:-:S12]  /*0140*/  ULOP3.LUT UR6, UR6, UR8, URZ, 0x3c, !UPT ;  /* 0x0000000806067292 */ /* 0x000fd8000f8e3cff */
[----:B------:R-:W-:Y:S05]  /*0150*/  CALL.REL.NOINC `($__internal_0_$__cuda_sm20_rem_u64) ;  /* 0x0000000000c07944 */ /* 0x000fea0003c00000 */
[----:B------:R-:W0:Y:S01]  /*0160*/  LDCU UR6, c[0x0][0x38c] ;  /* 0x00007180ff0677ac */ /* 0x000e220008000800 */
[----:B------:R-:W-:Y:S01]  /*0170*/  IMAD.MOV.U32 R0, RZ, RZ, -0x1 ;  /* 0xffffffffff007424 */ /* 0x000fe200078e00ff */
[----:B------:R-:W1:Y:S01]  /*0180*/  LDCU.64 UR4, c[0x0][0x358] ;  /* 0x00006b00ff0477ac */ /* 0x000e620008000a00 */
[----:B0-----:R-:W-:-:S09]  /*0190*/  UISETP.GE.AND UP0, UPT, UR6, 0x1, UPT ;  /* 0x000000010600788c */ /* 0x001fd2000bf06270 */
[----:B-1----:R-:W-:Y:S05]  /*01a0*/  BRA.U !UP0, `(.L_x_0) ;  /* 0x0000000108987547 */ /* 0x002fea000b800000 */
[----:B------:R-:W-:-:S07]  /*01b0*/  IMAD.MOV.U32 R6, RZ, RZ, RZ ;  /* 0x000000ffff067224 */ /* 0x000fce00078e00ff */
.L_x_3:
[----:B------:R-:W0:Y:S02]  /*01c0*/  LDC.64 R8, c[0x0][0x388] ;  /* 0x0000e200ff087b82 */ /* 0x000e240000000a00 */
[----:B0-----:R-:W0:Y:S01]  /*01d0*/  I2F.U32.RP R4, R9 ;  /* 0x0000000900047306 */ /* 0x001e220000209000 */
[----:B------:R-:W-:Y:S02]  /*01e0*/  ISETP.GE.AND P2, PT, R8, 0x1, PT ;  /* 0x000000010800780c */ /* 0x000fe40003f46270 */
[----:B------:R-:W-:-:S05]  /*01f0*/  ISETP.NE.U32.AND P1, PT, R9, RZ, PT ;  /* 0x000000ff0900720c */ /* 0x000fca0003f25070 */
[----:B0-----:R-:W0:Y:S02]  /*0200*/  MUFU.RCP R4, R4 ;  /* 0x0000000400047308 */ /* 0x001e240000001000 */
[----:B0-----:R-:W-:-:S06]  /*0210*/  IADD3 R2, PT, PT, R4, 0xffffffe, RZ ;  /* 0x0ffffffe04027810 */ /* 0x001fcc0007ffe0ff */
[----:B------:R0:W1:Y:S02]  /*0220*/  F2I.FTZ.U32.TRUNC.NTZ R3, R2 ;  /* 0x0000000200037305 */ /* 0x000064000021f000 */
[----:B0-----:R-:W-:Y:S02]  /*0230*/  HFMA2 R2, -RZ, RZ, 0, 0 ;  /* 0x00000000ff027431 */ /* 0x001fe400000001ff */
[----:B-1----:R-:W-:-:S04]  /*0240*/  IMAD R0, R3, R9, RZ ;  /* 0x0000000903007224 */ /* 0x002fc800078e02ff */
[----:B------:R-:W-:Y:S02]  /*0250*/  IMAD.MOV R5, RZ, RZ, -R0 ;  /* 0x000000ffff057224 */ /* 0x000fe400078e0a00 */
[----:B------:R-:W-:Y:S02]  /*0260*/  IMAD.IADD R0, R11, 0x1, R6 ;  /* 0x000000010b007824 */ /* 0x000fe400078e0206 */
[----:B------:R-:W-:-:S06]  /*0270*/  IMAD.HI.U32 R3, R3, R5, R2 ;  /* 0x0000000503037227 */ /* 0x000fcc00078e0002 */
[----:B------:R-:W-:-:S05]  /*0280*/  IMAD.HI.U32 R3, R3, R0, RZ ;  /* 0x0000000003037227 */ /* 0x000fca00078e00ff */
[----:B------:R-:W-:-:S05]  /*0290*/  IADD3 R3, PT, PT, -R3, RZ, RZ ;  /* 0x000000ff03037210 */ /* 0x000fca0007ffe1ff */
[----:B------:R-:W-:-:S05]  /*02a0*/  IMAD R0, R9, R3, R0 ;  /* 0x0000000309007224 */ /* 0x000fca00078e0200 */
[----:B------:R-:W-:-:S13]  /*02b0*/  ISETP.GE.U32.AND P0, PT, R0, R9, PT ;  /* 0x000000090000720c */ /* 0x000fda0003f06070 */
[----:B------:R-:W-:-:S05]  /*02c0*/  @P0 IMAD.IADD R0, R0, 0x1, -R9 ;  /* 0x0000000100000824 */ /* 0x000fca00078e0a09 */
[----:B------:R-:W-:-:S13]  /*02d0*/  ISETP.GE.U32.AND P0, PT, R0, R9, PT ;  /* 0x000000090000720c */ /* 0x000fda0003f06070 */
[-C--:B------:R-:W-:Y:S02]  /*02e0*/  @P0 IADD3 R0, PT, PT, R0, -R9.reuse, RZ ;  /* 0x8000000900000210 */ /* 0x080fe40007ffe0ff */
[----:B------:R-:W-:Y:S01]  /*02f0*/  @!P1 LOP3.LUT R0, RZ, R9, RZ, 0x33, !PT ;  /* 0x00000009ff009212 */ /* 0x000fe200078e33ff */
[----:B------:R-:W-:Y:S06]  /*0300*/  @!P2 BRA `(.L_x_1) ;  /* 0x000000000030a947 */ /* 0x000fec0003800000 */
[----:B------:R-:W0:Y:S08]  /*0310*/  LDC R2, c[0x0][0x388] ;  /* 0x0000e200ff027b82 */ /* 0x000e300000000800 */
[----:B------:R-:W1:Y:S08]  /*0320*/  LDC R9, c[0x0][0x38c] ;  /* 0x0000e300ff097b82 */ /* 0x000e700000000800 */
[----:B------:R-:W2:Y:S02]  /*0330*/  LDC.64 R4, c[0x0][0x380] ;  /* 0x0000e000ff047b82 */ /* 0x000ea40000000a00 */
.L_x_2:
[----:B0-----:R-:W-:-:S04]  /*0340*/  VIADD R7, R2, 0xffffffff ;  /* 0xffffffff02077836 */ /* 0x001fc80000000000 */
[----:B-1----:R-:W-:-:S04]  /*0350*/  IMAD R3, R7, R9, R0 ;  /* 0x0000000907037224 */ /* 0x002fc800078e0200 */
[----:B--2---:R-:W-:-:S06]  /*0360*/  IMAD.WIDE R2, R3, 0x4, R4 ;  /* 0x0000000403027825 */ /* 0x004fcc00078e0204 */
[----:B------:R-:W2:Y:S02]  /*0370*/  LDG.E R2, desc[UR4][R2.64] ;  /* 0x0000000402027981 */ /* 0x000ea4000c1e1900 */
[----:B--2---:R-:W-:-:S13]  /*0380*/  ISETP.NE.AND P0, PT, R2, RZ, PT ;  /* 0x000000ff0200720c */ /* 0x004fda0003f05270 */
[----:B------:R-:W-:Y:S05]  /*0390*/  @!P0 BRA `(.L_x_0) ;  /* 0x00000000001c8947 */ /* 0x000fea0003800000 */
[----:B------:R-:W-:-:S04]  /*03a0*/  MOV R2, R7 ;  /* 0x0000000700027202 */ /* 0x000fc80000000f00 */
[----:B------:R-:W-:-:S13]  /*03b0*/  ISETP.GE.AND P0, PT, R2, 0x1, PT ;  /* 0x000000010200780c */ /* 0x000fda0003f06270 */
[----:B------:R-:W-:Y:S05]  /*03c0*/  @P0 BRA `(.L_x_2) ;  /* 0xfffffffc00dc0947 */ /* 0x000fea000383ffff */
.L_x_1:
[----:B------:R-:W-:-:S05]  /*03d0*/  VIADD R6, R6, 0x1 ;  /* 0x0000000106067836 */ /* 0x000fca0000000000 */
[----:B------:R-:W-:-:S13]  /*03e0*/  ISETP.NE.AND P0, PT, R6, R9, PT ;  /* 0x000000090600720c */ /* 0x000fda0003f05270 */
[----:B------:R-:W-:Y:S05]  /*03f0*/  @P0 BRA `(.L_x_3) ;  /* 0xfffffffc00700947 */ /* 0x000fea000383ffff */
[----:B------:R-:W-:-:S07]  /*0400*/  MOV R0, 0xffffffff ;  /* 0xffffffff00007802 */ /* 0x000fce0000000f00 */
.L_x_0:
[----:B------:R-:W0:Y:S01]  /*0410*/  LDC.64 R2, c[0x0][0x398] ;  /* 0x0000e600ff027b82 */ /* 0x000e220000000a00 */
[----:B------:R-:W-:-:S04]  /*0420*/  ISETP.NE.AND P0, PT, R0, -0x1, PT ;  /* 0xffffffff0000780c */ /* 0x000fc80003f05270 */
[----:B------:R-:W-:-:S05]  /*0430*/  SEL R5, R0, RZ, P0 ;  /* 0x000000ff00057207 */ /* 0x000fca0000000000 */
[----:B0-----:R-:W-:Y:S01]  /*0440*/  STG.E desc[UR4][R2.64], R5 ;  /* 0x0000000502007986 */ /* 0x001fe2000c101904 */
[----:B------:R-:W-:Y:S05]  /*0450*/  EXIT ;  /* 0x000000000000794d */ /* 0x000fea0003800000 */
        .weak           $__internal_0_$__cuda_sm20_rem_u64
        .type           $__internal_0_$__cuda_sm20_rem_u64,@function
        .size           $__internal_0_$__cuda_sm20_rem_u64,(.L_x_20 - $__internal_0_$__cuda_sm20_rem_u64)
$__internal_0_$__cuda_sm20_rem_u64:
[----:B------:R-:W0:Y:S01]  /*0460*/  LDC R2, c[0x0][0x38c] ;  /* 0x0000e300ff027b82 */ /* 0x000e220000000800 */
[----:B------:R-:W-:-:S06]  /*0470*/  IMAD.U32 R3, RZ, RZ, UR4 ;  /* 0x00000004ff037e24 */ /* 0x000fcc000f8e00ff */
[----:B0-----:R-:W0:Y:S08]  /*0480*/  I2F.U64.RP R3, R2 ;  /* 0x0000000200037312 */ /* 0x001e300000309000 */
[----:B0-----:R-:W0:Y:S02]  /*0490*/  MUFU.RCP R4, R3 ;  /* 0x0000000300047308 */ /* 0x001e240000001000 */
[----:B0-----:R-:W-:-:S06]  /*04a0*/  IADD3 R4, PT, PT, R4, 0x1ffffffe, RZ ;  /* 0x1ffffffe04047810 */ /* 0x001fcc0007ffe0ff */
[----:B------:R-:W0:Y:S02]  /*04b0*/  F2I.U64.TRUNC R4, R4 ;  /* 0x0000000400047311 */ /* 0x000e24000020d800 */
[----:B0-----:R-:W-:-:S04]  /*04c0*/  IMAD.WIDE.U32 R6, R4, R2, RZ ;  /* 0x0000000204067225 */ /* 0x001fc800078e00ff */
[----:B------:R-:W-:Y:S01]  /*04d0*/  IMAD R7, R4, UR4, R7 ;  /* 0x0000000404077c24 */ /* 0x000fe2000f8e0207 */
[----:B------:R-:W-:-:S03]  /*04e0*/  IADD3 R9, P0, PT, RZ, -R6, RZ ;  /* 0x80000006ff097210 */ /* 0x000fc60007f1e0ff */
[----:B------:R-:W-:Y:S02]  /*04f0*/  IMAD R7, R5, R2, R7 ;  /* 0x0000000205077224 */ /* 0x000fe400078e0207 */
[----:B------:R-:W-:-:S04]  /*0500*/  IMAD.HI.U32 R6, R4, R9, RZ ;  /* 0x0000000904067227 */ /* 0x000fc800078e00ff */
[----:B------:R-:W-:Y:S01]  /*0510*/  IMAD.X R11, RZ, RZ, ~R7, P0 ;  /* 0x000000ffff0b7224 */ /* 0x000fe200000e0e07 */
[----:B------:R-:W-:-:S03]  /*0520*/  MOV R7, R4 ;  /* 0x0000000400077202 */ /* 0x000fc60000000f00 */
[-C--:B------:R-:W-:Y:S02]  /*0530*/  IMAD R13, R5, R11.reuse, RZ ;  /* 0x0000000b050d7224 */ /* 0x080fe400078e02ff */
[----:B------:R-:W-:-:S04]  /*0540*/  IMAD.WIDE.U32 R6, P0, R4, R11, R6 ;  /* 0x0000000b04067225 */ /* 0x000fc80007800006 */
[----:B------:R-:W-:-:S04]  /*0550*/  IMAD.HI.U32 R3, R5, R11, RZ ;  /* 0x0000000b05037227 */ /* 0x000fc800078e00ff */
[----:B------:R-:W-:-:S04]  /*0560*/  IMAD.HI.U32 R6, P1, R5, R9, R6 ;  /* 0x0000000905067227 */ /* 0x000fc80007820006 */
[----:B------:R-:W-:Y:S01]  /*0570*/  IMAD.X R3, R3, 0x1, R5, P0 ;  /* 0x0000000103037824 */ /* 0x000fe200000e0605 */
[----:B------:R-:W-:-:S04]  /*0580*/  IADD3 R7, P2, PT, R13, R6, RZ ;  /* 0x000000060d077210 */ /* 0x000fc80007f5e0ff */
[----:B------:R-:W-:Y:S01]  /*0590*/  IADD3.X R3, PT, PT, RZ, RZ, R3, P2, P1 ;  /* 0x000000ffff037210 */ /* 0x000fe200017e2403 */
[----:B------:R-:W-:-:S04]  /*05a0*/  IMAD.WIDE.U32 R4, R7, R2, RZ ;  /* 0x0000000207047225 */ /* 0x000fc800078e00ff */
[----:B------:R-:W-:Y:S01]  /*05b0*/  IMAD R5, R7, UR4, R5 ;  /* 0x0000000407057c24 */ /* 0x000fe2000f8e0205 */
[----:B------:R-:W-:-:S03]  /*05c0*/  IADD3 R9, P0, PT, RZ, -R4, RZ ;  /* 0x80000004ff097210 */ /* 0x000fc60007f1e0ff */
[----:B------:R-:W-:Y:S02]  /*05d0*/  IMAD R5, R3, R2, R5 ;  /* 0x0000000203057224 */ /* 0x000fe400078e0205 */
[----:B------:R-:W-:-:S03]  /*05e0*/  IMAD.HI.U32 R6, R7, R9, RZ ;  /* 0x0000000907067227 */ /* 0x000fc600078e00ff */
[----:B------:R-:W-:Y:S01]  /*05f0*/  IADD3.X R4, PT, PT, RZ, ~R5, RZ, P0, !PT ;  /* 0x80000005ff047210 */ /* 0x000fe200007fe4ff */
[----:B------:R-:W-:-:S04]  /*0600*/  HFMA2 R5, -RZ, RZ, 0, 0 ;  /* 0x00000000ff057431 */ /* 0x000fc800000001ff */
[----:B------:R-:W-:-:S04]  /*0610*/  IMAD.WIDE.U32 R6, P0, R7, R4, R6 ;  /* 0x0000000407067225 */ /* 0x000fc80007800006 */
[C---:B------:R-:W-:Y:S02]  /*0620*/  IMAD R8, R3.reuse, R4, RZ ;  /* 0x0000000403087224 */ /* 0x040fe400078e02ff */
[----:B------:R-:W-:-:S04]  /*0630*/  IMAD.HI.U32 R7, P1, R3, R9, R6 ;  /* 0x0000000903077227 */ /* 0x000fc80007820006 */
[----:B------:R-:W-:Y:S01]  /*0640*/  IMAD.HI.U32 R4, R3, R4, RZ ;  /* 0x0000000403047227 */ /* 0x000fe200078e00ff */
[----:B------:R-:W-:-:S03]  /*0650*/  IADD3 R7, P2, PT, R8, R7, RZ ;  /* 0x0000000708077210 */ /* 0x000fc60007f5e0ff */
[----:B------:R-:W-:Y:S02]  /*0660*/  IMAD.X R3, R4, 0x1, R3, P0 ;  /* 0x0000000104037824 */ /* 0x000fe400000e0603 */
[----:B------:R-:W-:-:S03]  /*0670*/  IMAD.HI.U32 R4, R7, UR5, RZ ;  /* 0x0000000507047c27 */ /* 0x000fc6000f8e00ff */
[----:B------:R-:W-:Y:S01]  /*0680*/  IADD3.X R3, PT, PT, RZ, RZ, R3, P2, P1 ;  /* 0x000000ffff037210 */ /* 0x000fe200017e2403 */
[----:B------:R-:W-:-:S04]  /*0690*/  IMAD.WIDE.U32 R4, R7, UR6, R4 ;  /* 0x0000000607047c25 */ /* 0x000fc8000f8e0004 */
[C---:B------:R-:W-:Y:S02]  /*06a0*/  IMAD R7, R3.reuse, UR6, RZ ;  /* 0x0000000603077c24 */ /* 0x040fe4000f8e02ff */
[----:B------:R-:W-:-:S04]  /*06b0*/  IMAD.HI.U32 R4, P0, R3, UR5, R4 ;  /* 0x0000000503047c27 */ /* 0x000fc8000f800004 */
[----:B------:R-:W-:Y:S01]  /*06c0*/  IMAD.HI.U32 R3, R3, UR6, RZ ;  /* 0x0000000603037c27 */ /* 0x000fe2000f8e00ff */
[----:B------:R-:W-:-:S03]  /*06d0*/  IADD3 R7, P1, PT, R7, R4, RZ ;  /* 0x0000000407077210 */ /* 0x000fc60007f3e0ff */
[----:B------:R-:W-:Y:S02]  /*06e0*/  IMAD.X R3, RZ, RZ, R3, P0 ;  /* 0x000000ffff037224 */ /* 0x000fe400000e0603 */
[----:B------:R-:W-:-:S03]  /*06f0*/  IMAD.WIDE.U32 R4, R7, R2, RZ ;  /* 0x0000000207047225 */ /* 0x000fc600078e00ff */
[----:B------:R-:W-:Y:S01]  /*0700*/  IADD3.X R3, PT, PT, RZ, R3, RZ, P1, !PT ;  /* 0x00000003ff037210 */ /* 0x000fe20000ffe4ff */
[----:B------:R-:W-:Y:S01]  /*0710*/  IMAD R7, R7, UR4, R5 ;  /* 0x0000000407077c24 */ /* 0x000fe2000f8e0205 */
[----:B------:R-:W-:-:S03]  /*0720*/  IADD3 R5, P1, PT, -R4, UR5, RZ ;  /* 0x0000000504057c10 */ /* 0x000fc6000ff3e1ff */
[-C--:B------:R-:W-:Y:S01]  /*0730*/  IMAD R3, R3, R2.reuse, R7 ;  /* 0x0000000203037224 */ /* 0x080fe200078e0207 */
[----:B------:R-:W-:-:S04]  /*0740*/  ISETP.GE.U32.AND P0, PT, R5, R2, PT ;  /* 0x000000020500720c */ /* 0x000fc80003f06070 */
[----:B------:R-:W-:Y:S02]  /*0750*/  IADD3.X R7, PT, PT, ~R3, UR6, RZ, P1, !PT ;  /* 0x0000000603077c10 */ /* 0x000fe40008ffe5ff */
[----:B------:R-:W-:Y:S02]  /*0760*/  IADD3 R3, P1, PT, R5, -R2, RZ ;  /* 0x8000000205037210 */ /* 0x000fe40007f3e0ff */
[C---:B------:R-:W-:Y:S02]  /*0770*/  ISETP.GE.U32.AND.EX P0, PT, R7.reuse, UR4, PT, P0 ;  /* 0x0000000407007c0c */ /* 0x040fe4000bf06100 */
[----:B------:R-:W-:Y:S02]  /*0780*/  IADD3.X R4, PT, PT, R7, ~UR4, RZ, P1, !PT ;  /* 0x8000000407047c10 */ /* 0x000fe40008ffe4ff */
[----:B------:R-:W-:Y:S02]  /*0790*/  SEL R3, R3, R5, P0 ;  /* 0x0000000503037207 */ /* 0x000fe40000000000 */
[----:B------:R-:W-:-:S02]  /*07a0*/  SEL R4, R4, R7, P0 ;  /* 0x0000000704047207 */ /* 0x000fc40000000000 */
[C---:B------:R-:W-:Y:S01]  /*07b0*/  ISETP.GE.U32.AND P0, PT, R3.reuse, R2, PT ;  /* 0x000000020300720c */ /* 0x040fe20003f06070 */
[----:B------:R-:W-:Y:S01]  /*07c0*/  IMAD.IADD R11, R3, 0x1, -R2 ;  /* 0x00000001030b7824 */ /* 0x000fe200078e0a02 */
[----:B------:R-:W-:Y:S02]  /*07d0*/  ISETP.NE.U32.AND P1, PT, R2, RZ, PT ;  /* 0x000000ff0200720c */ /* 0x000fe40003f25070 */
[----:B------:R-:W-:Y:S02]  /*07e0*/  ISETP.GE.U32.AND.EX P0, PT, R4, UR4, PT, P0 ;  /* 0x0000000404007c0c */ /* 0x000fe4000bf06100 */
[----:B------:R-:W-:Y:S02]  /*07f0*/  MOV R2, R0 ;  /* 0x0000000000027202 */ /* 0x000fe40000000f00 */
[----:B------:R-:W-:Y:S01]  /*0800*/  SEL R11, R11, R3, P0 ;  /* 0x000000030b0b7207 */ /* 0x000fe20000000000 */
[----:B------:R-:W-:Y:S01]  /*0810*/  IMAD.MOV.U32 R3, RZ, RZ, 0x0 ;  /* 0x00000000ff037424 */ /* 0x000fe200078e00ff */
[----:B------:R-:W-:-:S04]  /*0820*/  ISETP.NE.AND.EX P1, PT, RZ, UR4, PT, P1 ;  /* 0x00000004ff007c0c */ /* 0x000fc8000bf25310 */
[----:B------:R-:W-:Y:S01]  /*0830*/  SEL R11, R11, 0xffffffff, P1 ;  /* 0xffffffff0b0b7807 */ /* 0x000fe20000800000 */
[----:B------:R-:W-:Y:S08]  /*0840*/  RET.REL.NODEC R2 `(random_player_kernel) ;  /* 0xfffffff402ec7950 */ /* 0x000ff00003c3ffff */
.L_x_4:
[----:B------:R-:W-:-:S00]  /*0850*/  BRA `(.L_x_4) ;  /* 0xfffffffc00fc7947 */ /* 0x000fc0000383ffff */
[----:B------:R-:W-:-:S00]  /*0860*/  NOP ;  /* 0x0000000000007918 */ /* 0x000fc00000000000 */
        /* <DEDUP_REMOVED lines=9> */
.L_x_20:


//--------------------- .text.heuristic_player_kernel --------------------------
	.section	.text.heuristic_player_kernel,"ax",@progbits
	.align	128
        .global         heuristic_player_kernel
        .type           heuristic_player_kernel,@function
        .size           heuristic_player_kernel,(.L_x_22 - heuristic_player_kernel)
        .other          heuristic_player_kernel,@"STO_CUDA_ENTRY STV_DEFAULT"
heuristic_player_kernel:
.text.heuristic_player_kernel:
[----:B------:R-:W-:Y:S01]  /*0000*/  LDC R1, c[0x0][0x37c] ;  /* 0x0000df00ff017b82 */ /* 0x000fe20000000800 */
[----:B------:R-:W0:Y:S07]  /*0010*/  S2R R0, SR_TID.X ;  /* 0x0000000000007919 */ /* 0x000e2e0000002100 */
[----:B------:R-:W0:Y:S02]  /*0020*/  S2UR UR4, SR_CTAID.X ;  /* 0x00000000000479c3 */ /* 0x000e240000002500 */
[----:B0-----:R-:W-:-:S13]  /*0030*/  LOP3.LUT P0, RZ, R0, UR4, RZ, 0xfc, !PT ;  /* 0x0000000400ff7c12 */ /* 0x001fda000f80fcff */
[----:B------:R-:W-:Y:S05]  /*0040*/  @P0 EXIT ;  /* 0x000000000000094d */ /* 0x000fea0003800000 */
[----:B------:R-:W0:Y:S01]  /*0050*/  LDC R2, c[0x0][0x38c] ;  /* 0x0000e300ff027b82 */ /* 0x000e220000000800 */
[----:B------:R-:W1:Y:S01]  /*0060*/  LDCU.64 UR12, c[0x0][0x358] ;  /* 0x00006b00ff0c77ac */ /* 0x000e620008000a00 */
[----:B------:R-:W-:Y:S01]  /*0070*/  UMOV UR5, 0xffffffff ;  /* 0xffffffff00057882 */ /* 0x000fe20000000000 */
[----:B0-----:R-:W-:-:S13]  /*0080*/  ISETP.GE.AND P0, PT, R2, 0x1, PT ;  /* 0x000000010200780c */ /* 0x001fda0003f06270 */
[----:B-1----:R-:W-:Y:S05]  /*0090*/  @!P0 BRA `(.L_x_5) ;  /* 0x00000014000c8947 */ /* 0x002fea0003800000 */
[----:B------:R-:W0:Y:S01]  /*00a0*/  LDCU UR6, c[0x0][0x388] ;  /* 0x00007100ff0677ac */ /* 0x000e220008000800 */
[----:B------:R-:W-:Y:S01]  /*00b0*/  SHF.R.U32.HI R0, RZ, 0x1, R2 ;  /* 0x00000001ff007819 */ /* 0x000fe20000011602 */
[----:B0-----:R-:W-:-:S09]  /*00c0*/  UISETP.GT.AND UP0, UPT, UR6, URZ, UPT ;  /* 0x000000ff0600728c */ /* 0x001fd2000bf04270 */
[----:B------:R-:W-:Y:S05]  /*00d0*/  BRA.U UP0, `(.L_x_6) ;  /* 0x0000000100747547 */ /* 0x000fea000b800000 */
[----:B------:R-:W-:Y:S01]  /*00e0*/  IMAD.MOV.U32 R6, RZ, RZ, -0xf4240 ;  /* 0xfff0bdc0ff067424 */ /* 0x000fe200078e00ff */
[----:B------:R-:W-:Y:S01]  /*00f0*/  UMOV UR5, 0xffffffff ;  /* 0xffffffff00057882 */ /* 0x000fe20000000000 */
[----:B------:R-:W-:-:S05]  /*0100*/  UMOV UR4, URZ ;  /* 0x000000ff00047c82 */ /* 0x000fca0008000000 */
.L_x_9:
[----:B0-----:R-:W0:Y:S01]  /*0110*/  LDC R7, c[0x0][0x38c] ;  /* 0x0000e300ff077b82 */ /* 0x001e220000000800 */
[----:B------:R-:W1:Y:S07]  /*0120*/  LDCU UR6, c[0x0][0x388] ;  /* 0x00007100ff0677ac */ /* 0x000e6e0008000800 */
[----:B--2---:R-:W2:Y:S02]  /*0130*/  LDC.64 R4, c[0x0][0x380] ;  /* 0x0000e000ff047b82 */ /* 0x004ea40000000a00 */
.L_x_8:
[----:B-1----:R-:W-:-:S09]  /*0140*/  UISETP.GE.AND UP0, UPT, UR6, 0x1, UPT ;  /* 0x000000010600788c */ /* 0x002fd2000bf06270 */
[----:B------:R-:W-:Y:S05]  /*0150*/  BRA.U !UP0, `(.L_x_7) ;  /* 0x0000000108387547 */ /* 0x000fea000b800000 */
[----:B------:R-:W-:Y:S01]  /*0160*/  UIADD3 UR6, UPT, UPT, UR6, -0x1, URZ ;  /* 0xffffffff06067890 */ /* 0x000fe2000fffe0ff */
[----:B------:R-:W-:-:S05]  /*0170*/  IMAD.U32 R2, RZ, RZ, UR4 ;  /* 0x00000004ff027e24 */ /* 0x000fca000f8e00ff */
[----:B0-----:R-:W-:-:S04]  /*0180*/  IMAD R3, R7, UR6, R2 ;  /* 0x0000000607037c24 */ /* 0x001fc8000f8e0202 */
[----:B--2---:R-:W-:-:S06]  /*0190*/  IMAD.WIDE R2, R3, 0x4, R4 ;  /* 0x0000000403027825 */ /* 0x004fcc00078e0204 */
[----:B------:R-:W2:Y:S02]  /*01a0*/  LDG.E R2, desc[UR12][R2.64] ;  /* 0x0000000c02027981 */ /* 0x000ea4000c1e1900 */
[----:B--2---:R-:W-:-:S13]  /*01b0*/  ISETP.NE.AND P0, PT, R2, RZ, PT ;  /* 0x000000ff0200720c */ /* 0x004fda0003f05270 */
[----:B------:R-:W-:Y:S05]  /*01c0*/  @P0 BRA `(.L_x_8) ;  /* 0xfffffffc00dc0947 */ /* 0x000fea000383ffff */
[----:B------:R-:W-:-:S04]  /*01d0*/  IADD3 R2, PT, PT, -R0, UR4, RZ ;  /* 0x0000000400027c10 */ /* 0x000fc8000fffe1ff */
[----:B------:R-:W-:-:S04]  /*01e0*/  IABS R3, R2 ;  /* 0x0000000200037213 */ /* 0x000fc80000000000 */
[----:B------:R-:W-:-:S04]  /*01f0*/  IADD3 R3, PT, PT, R0, -R3, RZ ;  /* 0x8000000300037210 */ /* 0x000fc80007ffe0ff */
[----:B------:R-:W-:Y:S02]  /*0200*/  ISETP.GT.AND P0, PT, R3, R6, PT ;  /* 0x000000060300720c */ /* 0x000fe40003f04270 */
[----:B------:R-:W-:-:S11]  /*0210*/  VIMNMX R6, PT, PT, R6, R3, !PT ;  /* 0x0000000306067248 */ /* 0x000fd60007fe0100 */
[----:B------:R-:W-:Y:S01]  /*0220*/  VOTEU.ANY UP0, P0 ;  /* 0x0000000000ff7886 */ /* 0x000fe20000000100 */
[----:B------:R-:W-:-:S12]  /*0230*/  USEL UR5, UR4, UR5, UP0 ;  /* 0x0000000504057287 */ /* 0x000fd80008000000 */
.L_x_7:
[----:B------:R-:W1:Y:S01]  /*0240*/  LDCU UR6, c[0x0][0x38c] ;  /* 0x00007180ff0677ac */ /* 0x000e620008000800 */
[----:B------:R-:W-:-:S05]  /*0250*/  IMAD.U32 R2, RZ, RZ, UR4 ;  /* 0x00000004ff027e24 */ /* 0x000fca000f8e00ff */
[----:B------:R-:W-:-:S04]  /*0260*/  IADD3 R2, PT, PT, R2, 0x1, RZ ;  /* 0x0000000102027810 */ /* 0x000fc80007ffe0ff */
[C---:B------:R-:W-:Y:S02]  /*0270*/  R2UR UR4, R2.reuse ;  /* 0x00000000020472ca */ /* 0x040fe400000e0000 */
[----:B-1----:R-:W-:-:S13]  /*0280*/  ISETP.NE.AND P0, PT, R2, UR6, PT ;  /* 0x0000000602007c0c */ /* 0x002fda000bf05270 */
[----:B------:R-:W-:Y:S05]  /*0290*/  @P0 BRA `(.L_x_9) ;  /* 0xfffffffc009c0947 */ /* 0x000fea000383ffff */
[----:B------:R-:W-:Y:S05]  /*02a0*/  BRA `(.L_x_5) ;  /* 0x0000001000887947 */ /* 0x000fea0003800000 */
.L_x_6:
[----:B------:R-:W-:Y:S01]  /*02b0*/  IMAD.SHL.U32 R0, R2, 0x10, RZ ;  /* 0x0000001002007824 */ /* 0x000fe200078e00ff */
[----:B------:R-:W-:Y:S01]  /*02c0*/  MOV R2, 0xfff0bdc0 ;  /* 0xfff0bdc000027802 */ /* 0x000fe20000000f00 */
[----:B------:R-:W-:Y:S02]  /*02d0*/  ULOP3.LUT UR10, UR6, 0x7ffffff0, URZ, 0xc0, !UPT ;  /* 0x7ffffff0060a7892 */ /* 0x000fe4000f8ec0ff */
[----:B------:R-:W-:Y:S01]  /*02e0*/  ULOP3.LUT UR6, UR6, 0x3, URZ, 0xc0, !UPT ;  /* 0x0000000306067892 */ /* 0x000fe2000f8ec0ff */
[----:B------:R-:W-:Y:S01]  /*02f0*/  UMOV UR5, 0xffffffff ;  /* 0xffffffff00057882 */ /* 0x000fe20000000000 */
[----:B------:R-:W-:-:S10]  /*0300*/  UMOV UR4, URZ ;  /* 0x000000ff00047c82 */ /* 0x000fd40008000000 */
.L_x_18:
[----:B------:R-:W0:Y:S02]  /*0310*/  LDCU UR7, c[0x0][0x388] ;  /* 0x00007100ff0777ac */ /* 0x000e240008000800 */
[----:B0-----:R-:W-:-:S09]  /*0320*/  UISETP.GE.AND UP0, UPT, UR7, 0x1, UPT ;  /* 0x000000010700788c */ /* 0x001fd2000bf06270 */
[----:B------:R-:W-:Y:S05]  /*0330*/  BRA.U !UP0, `(.L_x_10) ;  /* 0x00000011084c7547 */ /* 0x000fea000b800000 */
[----:B------:R-:W0:Y:S08]  /*0340*/  LDC R3, c[0x0][0x388] ;  /* 0x0000e200ff037b82 */ /* 0x000e300000000800 */
[----:B------:R-:W1:Y:S08]  /*0350*/  LDC R15, c[0x0][0x38c] ;  /* 0x0000e300ff0f7b82 */ /* 0x000e700000000800 */
[----:B------:R-:W2:Y:S02]  /*0360*/  LDC.64 R20, c[0x0][0x380] ;  /* 0x0000e000ff147b82 */ /* 0x000ea40000000a00 */
.L_x_12:
[----:B0-----:R-:W-:-:S04]  /*0370*/  VIADD R3, R3, 0xffffffff ;  /* 0xffffffff03037836 */ /* 0x001fc80000000000 */
[----:B-1----:R-:W-:-:S04]  /*0380*/  IMAD R5, R3, R15, UR4 ;  /* 0x0000000403057e24 */ /* 0x002fc8000f8e020f */
[----:B--2---:R-:W-:-:S06]  /*0390*/  IMAD.WIDE R4, R5, 0x4, R20 ;  /* 0x0000000405047825 */ /* 0x004fcc00078e0214 */
[----:B------:R-:W2:Y:S02]  /*03a0*/  LDG.E R4, desc[UR12][R4.64] ;  /* 0x0000000c04047981 */ /* 0x000ea4000c1e1900 */
[----:B--2---:R-:W-:-:S13]  /*03b0*/  ISETP.NE.AND P0, PT, R4, RZ, PT ;  /* 0x000000ff0400720c */ /* 0x004fda0003f05270 */
[----:B------:R-:W-:Y:S05]  /*03c0*/  @!P0 BRA `(.L_x_11) ;  /* 0x00000000000c8947 */ /* 0x000fea0003800000 */
[----:B------:R-:W-:-:S13]  /*03d0*/  ISETP.GE.AND P0, PT, R3, 0x1, PT ;  /* 0x000000010300780c */ /* 0x000fda0003f06270 */
[----:B------:R-:W-:Y:S05]  /*03e0*/  @P0 BRA `(.L_x_12) ;  /* 0xfffffffc00e00947 */ /* 0x000fea000383ffff */
[----:B------:R-:W-:Y:S05]  /*03f0*/  BRA `(.L_x_10) ;  /* 0x00000010001c7947 */ /* 0x000fea0003800000 */
.L_x_11:
[----:B------:R-:W0:Y:S01]  /*0400*/  LDCU UR7, c[0x0][0x388] ;  /* 0x00007100ff0777ac */ /* 0x000e220008000800 */
[----:B------:R-:W-:Y:S02]  /*0410*/  HFMA2 R4, -RZ, RZ, 0, 0 ;  /* 0x00000000ff047431 */ /* 0x000fe400000001ff */
[----:B------:R-:W-:Y:S01]  /*0420*/  IMAD.MOV.U32 R18, RZ, RZ, RZ ;  /* 0x000000ffff127224 */ /* 0x000fe200078e00ff */
[----:B0-----:R-:W-:-:S09]  /*0430*/  UISETP.GE.U32.AND UP0, UPT, UR7, 0x10, UPT ;  /* 0x000000100700788c */ /* 0x001fd2000bf06070 */
[----:B------:R-:W-:Y:S05]  /*0440*/  BRA.U !UP0, `(.L_x_13) ;  /* 0x0000000908087547 */ /* 0x000fea000b800000 */
[----:B------:R-:W-:Y:S01]  /*0450*/  MOV R4, 0x3 ;  /* 0x0000000300047802 */ /* 0x000fe20000000f00 */
[----:B------:R-:W-:Y:S01]  /*0460*/  IMAD.MOV.U32 R6, RZ, RZ, 0x5 ;  /* 0x00000005ff067424 */ /* 0x000fe200078e00ff */
        /* <DEDUP_REMOVED lines=9> */
[C---:B------:R-:W-:Y:S01]  /*0500*/  IMAD R5, R15.reuse, R4, UR4 ;  /* 0x000000040f057e24 */ /* 0x040fe2000f8e0204 */
[----:B------:R-:W-:Y:S01]  /*0510*/  MOV R23, UR4 ;  /* 0x0000000400177c02 */ /* 0x000fe20008000f00 */
[C---:B------:R-:W-:Y:S01]  /*0520*/  IMAD R7, R15.reuse, R6, UR4 ;  /* 0x000000040f077e24 */ /* 0x040fe2000f8e0206 */
[C---:B------:R-:W-:Y:S01]  /*0530*/  LEA R14, R15.reuse, UR4, 0x1 ;  /* 0x000000040f0e7c11 */ /* 0x040fe2000f8e08ff */
[C---:B------:R-:W-:Y:S01]  /*0540*/  IMAD R11, R15.reuse, R8, UR4 ;  /* 0x000000040f0b7e24 */ /* 0x040fe2000f8e0208 */
[C---:B------:R-:W-:Y:S01]  /*0550*/  LEA R9, R15.reuse, UR4, 0x2 ;  /* 0x000000040f097c11 */ /* 0x040fe2000f8e10ff */
[C---:B------:R-:W-:Y:S01]  /*0560*/  IMAD R13, R15.reuse, R12, UR4 ;  /* 0x000000040f0d7e24 */ /* 0x040fe2000f8e020c */
[----:B------:R-:W-:Y:S01]  /*0570*/  UIADD3 UR7, UPT, UPT, -UR10, URZ, URZ ;  /* 0x000000ff0a077290 */ /* 0x000fe2000fffe1ff */
[----:B------:R-:W-:-:S02]  /*0580*/  VIADD R3, R15, UR4 ;  /* 0x000000040f037c36 */ /* 0x000fc40008000000 */
[C---:B------:R-:W-:Y:S02]  /*0590*/  IMAD R12, R15.reuse, R16, UR4 ;  /* 0x000000040f0c7e24 */ /* 0x040fe4000f8e0210 */
[C---:B------:R-:W-:Y:S02]  /*05a0*/  IMAD R17, R15.reuse, R18, UR4 ;  /* 0x000000040f117e24 */ /* 0x040fe4000f8e0212 */
[C---:B------:R-:W-:Y:S02]  /*05b0*/  IMAD R19, R15.reuse, R22, UR4 ;  /* 0x000000040f137e24 */ /* 0x040fe4000f8e0216 */
[C---:B------:R-:W-:Y:S02]  /*05c0*/  IMAD R4, R15.reuse, R24, UR4 ;  /* 0x000000040f047e24 */ /* 0x040fe4000f8e0218 */
[C---:B------:R-:W-:Y:S02]  /*05d0*/  IMAD R6, R15.reuse, R26, UR4 ;  /* 0x000000040f067e24 */ /* 0x040fe4000f8e021a */
[----:B------:R-:W-:-:S02]  /*05e0*/  IMAD R8, R15, R28, UR4 ;  /* 0x000000040f087e24 */ /* 0x000fc4000f8e021c */
[C---:B------:R-:W-:Y:S01]  /*05f0*/  IMAD R10, R15.reuse, R10, UR4 ;  /* 0x000000040f0a7e24 */ /* 0x040fe2000f8e020a */
[----:B------:R-:W-:Y:S01]  /*0600*/  LEA R15, R15, UR4, 0x3 ;  /* 0x000000040f0f7c11 */ /* 0x000fe2000f8e18ff */
[----:B------:R-:W-:Y:S02]  /*0610*/  IMAD.MOV.U32 R18, RZ, RZ, RZ ;  /* 0x000000ffff127224 */ /* 0x000fe400078e00ff */
[----:B------:R-:W-:-:S07]  /*0620*/  IMAD.WIDE.U32 R22, R23, 0x4, R20 ;  /* 0x0000000417167825 */ /* 0x000fce00078e0014 */
.L_x_14:
[----:B------:R-:W2:Y:S01]  /*0630*/  LDG.E R27, desc[UR12][R22.64] ;  /* 0x0000000c161b7981 */ /* 0x000ea2000c1e1900 */
[----:B------:R-:W2:Y:S01]  /*0640*/  LDC R16, c[0x0][0x390] ;  /* 0x0000e400ff107b82 */ /* 0x000ea20000000800 */
[----:B------:R-:W-:-:S06]  /*0650*/  IMAD.WIDE.U32 R24, R3, 0x4, R20 ;  /* 0x0000000403187825 */ /* 0x000fcc00078e0014 */
[----:B------:R0:W3:Y:S01]  /*0660*/  LDG.E R25, desc[UR12][R24.64] ;  /* 0x0000000c18197981 */ /* 0x0000e2000c1e1900 */
[----:B------:R-:W-:-:S06]  /*0670*/  IMAD.WIDE.U32 R28, R5, 0x4, R20 ;  /* 0x00000004051c7825 */ /* 0x000fcc00078e0014 */
[----:B------:R-:W4:Y:S01]  /*0680*/  LDG.E R29, desc[UR12][R28.64] ;  /* 0x0000000c1c1d7981 */ /* 0x000f22000c1e1900 */
[----:B0-----:R-:W-:Y:S02]  /*0690*/  IADD3 R24, PT, PT, R18, 0x1, RZ ;  /* 0x0000000112187810 */ /* 0x001fe40007ffe0ff */
[----:B--2---:R-:W-:Y:S01]  /*06a0*/  ISETP.NE.AND P0, PT, R27, R16, PT ;  /* 0x000000101b00720c */ /* 0x004fe20003f05270 */
[----:B------:R-:W-:-:S06]  /*06b0*/  IMAD.WIDE.U32 R26, R14, 0x4, R20 ;  /* 0x000000040e1a7825 */ /* 0x000fcc00078e0014 */
[----:B------:R-:W2:Y:S06]  /*06c0*/  LDG.E R27, desc[UR12][R26.64] ;  /* 0x0000000c1a1b7981 */ /* 0x000eac000c1e1900 */
[----:B------:R-:W-:Y:S01]  /*06d0*/  @P0 IMAD.MOV R24, RZ, RZ, R18 ;  /* 0x000000ffff180224 */ /* 0x000fe200078e0212 */
[----:B---3--:R-:W-:-:S04]  /*06e0*/  ISETP.NE.AND P0, PT, R25, R16, PT ;  /* 0x000000101900720c */ /* 0x008fc80003f05270 */
[----:B------:R-:W-:-:S09]  /*06f0*/  IADD3 R18, PT, PT, R24, 0x1, RZ ;  /* 0x0000000118127810 */ /* 0x000fd20007ffe0ff */
[----:B------:R-:W-:Y:S02]  /*0700*/  @P0 IMAD.MOV R18, RZ, RZ, R24 ;  /* 0x000000ffff120224 */ /* 0x000fe400078e0218 */
[----:B------:R-:W-:-:S06]  /*0710*/  IMAD.WIDE.U32 R24, R9, 0x4, R20 ;  /* 0x0000000409187825 */ /* 0x000fcc00078e0014 */
[----:B------:R0:W3:Y:S01]  /*0720*/  LDG.E R25, desc[UR12][R24.64] ;  /* 0x0000000c18197981 */ /* 0x0000e2000c1e1900 */
[----:B----4-:R-:W-:Y:S01]  /*0730*/  ISETP.NE.AND P0, PT, R29, R16, PT ;  /* 0x000000101d00720c */ /* 0x010fe20003f05270 */
[----:B------:R-:W-:-:S06]  /*0740*/  IMAD.WIDE.U32 R28, R11, 0x4, R20 ;  /* 0x000000040b1c7825 */ /* 0x000fcc00078e0014 */
[----:B------:R-:W4:Y:S01]  /*0750*/  LDG.E R29, desc[UR12][R28.64] ;  /* 0x0000000c1c1d7981 */ /* 0x000f22000c1e1900 */
[----:B--2---:R-:W-:Y:S01]  /*0760*/  ISETP.NE.AND P1, PT, R27, R16, PT ;  /* 0x000000101b00720c */ /* 0x004fe20003f25270 */
[----:B------:R-:W-:-:S06]  /*0770*/  IMAD.WIDE.U32 R26, R7, 0x4, R20 ;  /* 0x00000004071a7825 */ /* 0x000fcc00078e0014 */
[----:B------:R1:W2:Y:S01]  /*0780*/  LDG.E R27, desc[UR12][R26.64] ;  /* 0x0000000c1a1b7981 */ /* 0x0002a2000c1e1900 */
[----:B0-----:R-:W-:-:S05]  /*0790*/  IADD3 R24, PT, PT, R18, 0x1, RZ ;  /* 0x0000000112187810 */ /* 0x001fca0007ffe0ff */
[----:B------:R-:W-:-:S05]  /*07a0*/  @P1 IMAD.MOV R24, RZ, RZ, R18 ;  /* 0x000000ffff181224 */ /* 0x000fca00078e0212 */
[----:B------:R-:W-:Y:S01]  /*07b0*/  IADD3 R18, PT, PT, R24, 0x1, RZ ;  /* 0x0000000118127810 */ /* 0x000fe20007ffe0ff */
[----:B------:R-:W-:Y:S01]  /*07c0*/  @P0 IMAD.MOV R18, RZ, RZ, R24 ;  /* 0x000000ffff120224 */ /* 0x000fe200078e0218 */
[----:B---3--:R-:W-:Y:S01]  /*07d0*/  ISETP.NE.AND P1, PT, R25, R16, PT ;  /* 0x000000101900720c */ /* 0x008fe20003f25270 */
[----:B------:R-:W-:-:S03]  /*07e0*/  IMAD.WIDE.U32 R24, R13, 0x4, R20 ;  /* 0x000000040d187825 */ /* 0x000fc600078e0014 */
[----:B-1----:R-:W-:-:S03]  /*07f0*/  IADD3 R26, PT, PT, R18, 0x1, RZ ;  /* 0x00000001121a7810 */ /* 0x002fc60007ffe0ff */
[----:B------:R0:W3:Y:S06]  /*0800*/  LDG.E R25, desc[UR12][R24.64] ;  /* 0x0000000c18197981 */ /* 0x0000ec000c1e1900 */
[----:B------:R-:W-:-:S05]  /*0810*/  @P1 IMAD.MOV R26, RZ, RZ, R18 ;  /* 0x000000ffff1a1224 */ /* 0x000fca00078e0212 */
[----:B------:R-:W-:Y:S02]  /*0820*/  IADD3 R18, PT, PT, R26, 0x1, RZ ;  /* 0x000000011a127810 */ /* 0x000fe40007ffe0ff */
[----:B----4-:R-:W-:Y:S01]  /*0830*/  ISETP.NE.AND P1, PT, R29, R16, PT ;  /* 0x000000101d00720c */ /* 0x010fe20003f25270 */
[----:B------:R-:W-:-:S06]  /*0840*/  IMAD.WIDE.U32 R28, R12, 0x4, R20 ;  /* 0x000000040c1c7825 */ /* 0x000fcc00078e0014 */
[----:B------:R-:W4:Y:S01]  /*0850*/  LDG.E R29, desc[UR12][R28.64] ;  /* 0x0000000c1c1d7981 */ /* 0x000f22000c1e1900 */
[----:B--2---:R-:W-:-:S13]  /*0860*/  ISETP.NE.AND P0, PT, R27, R16, PT ;  /* 0x000000101b00720c */ /* 0x004fda0003f05270 */
[----:B------:R-:W-:Y:S02]  /*0870*/  @P0 IMAD.MOV R18, RZ, RZ, R26 ;  /* 0x000000ffff120224 */ /* 0x000fe400078e021a */
[----:B------:R-:W-:-:S06]  /*0880*/  IMAD.WIDE.U32 R26, R15, 0x4, R20 ;  /* 0x000000040f1a7825 */ /* 0x000fcc00078e0014 */
[----:B------:R-:W2:Y:S01]  /*0890*/  LDG.E R27, desc[UR12][R26.64] ;  /* 0x0000000c1a1b7981 */ /* 0x000ea2000c1e1900 */
[----:B0-----:R-:W-:Y:S02]  /*08a0*/  IADD3 R24, PT, PT, R18, 0x1, RZ ;  /* 0x0000000112187810 */ /* 0x001fe40007ffe0ff */
[----:B---3--:R-:W-:Y:S01]  /*08b0*/  ISETP.NE.AND P0, PT, R25, R16, PT ;  /* 0x000000101900720c */ /* 0x008fe20003f05270 */
[----:B------:R-:W-:-:S05]  /*08c0*/  @P1 IMAD.MOV R24, RZ, RZ, R18 ;  /* 0x000000ffff181224 */ /* 0x000fca00078e0212 */
[----:B------:R-:W-:-:S07]  /*08d0*/  IADD3 R18, PT, PT, R24, 0x1, RZ ;  /* 0x0000000118127810 */ /* 0x000fce0007ffe0ff */
        /* <DEDUP_REMOVED lines=28> */
[----:B------:R-:W-:Y:S01]  /*0aa0*/  @P1 IMAD.MOV R24, RZ, RZ, R18 ;  /* 0x000000ffff181224 */ /* 0x000fe200078e0212 */
[----:B------:R-:W-:-:S04]  /*0ab0*/  UIADD3 UR7, UPT, UPT, UR7, 0x10, URZ ;  /* 0x0000001007077890 */ /* 0x000fc8000fffe0ff */
[----:B------:R-:W-:Y:S01]  /*0ac0*/  IADD3 R18, PT, PT, R24, 0x1, RZ ;  /* 0x0000000118127810 */ /* 0x000fe20007ffe0ff */
[----:B------:R-:W-:-:S06]  /*0ad0*/  UISETP.NE.AND UP0, UPT, UR7, URZ, UPT ;  /* 0x000000ff0700728c */ /* 0x000fcc000bf05270 */
[----:B------:R-:W-:Y:S01]  /*0ae0*/  @P0 IMAD.MOV R18, RZ, RZ, R24 ;  /* 0x000000ffff120224 */ /* 0x000fe200078e0218 */
[----:B----4-:R-:W-:Y:S01]  /*0af0*/  ISETP.NE.AND P0, PT, R29, R16, PT ;  /* 0x000000101d00720c */ /* 0x010fe20003f05270 */
[C---:B------:R-:W-:Y:S01]  /*0b00*/  IMAD.IADD R3, R0.reuse, 0x1, R3 ;  /* 0x0000000100037824 */ /* 0x040fe200078e0203 */
[C---:B------:R-:W-:Y:S01]  /*0b10*/  IADD3 R5, PT, PT, R0.reuse, R5, RZ ;  /* 0x0000000500057210 */ /* 0x040fe20007ffe0ff */
        /* <DEDUP_REMOVED lines=12> */
[----:B------:R-:W-:-:S02]  /*0be0*/  IMAD.IADD R8, R0, 0x1, R8 ;  /* 0x0000000100087824 */ /* 0x000fc400078e0208 */
[----:B------:R-:W-:Y:S01]  /*0bf0*/  IMAD.WIDE.U32 R22, R0, 0x4, R22 ;  /* 0x0000000400167825 */ /* 0x000fe200078e0016 */
[----:B--2---:R-:W-:Y:S02]  /*0c00*/  ISETP.NE.AND P1, PT, R27, R16, PT ;  /* 0x000000101b00720c */ /* 0x004fe40003f25270 */
[----:B------:R-:W-:-:S11]  /*0c10*/  IADD3 R16, PT, PT, R18, 0x1, RZ ;  /* 0x0000000112107810 */ /* 0x000fd60007ffe0ff */
[----:B------:R-:W-:-:S05]  /*0c20*/  @P1 IMAD.MOV R16, RZ, RZ, R18 ;  /* 0x000000ffff101224 */ /* 0x000fca00078e0212 */
[C---:B------:R-:W-:Y:S02]  /*0c30*/  IADD3 R18, PT, PT, R16.reuse, 0x1, RZ ;  /* 0x0000000110127810 */ /* 0x040fe40007ffe0ff */
[----:B------:R-:W-:Y:S01]  /*0c40*/  @P0 IADD3 R18, PT, PT, R16, RZ, RZ ;  /* 0x000000ff10120210 */ /* 0x000fe20007ffe0ff */
[----:B------:R-:W-:Y:S06]  /*0c50*/  BRA.U UP0, `(.L_x_14) ;  /* 0xfffffff900747547 */ /* 0x000fec000b83ffff */
[----:B------:R-:W-:-:S07]  /*0c60*/  IMAD.U32 R4, RZ, RZ, UR10 ;  /* 0x0000000aff047e24 */ /* 0x000fce000f8e00ff */
.L_x_13:
[----:B------:R-:W0:Y:S02]  /*0c70*/  LDCU UR7, c[0x0][0x388] ;  /* 0x00007100ff0777ac */ /* 0x000e240008000800 */
[----:B0-----:R-:W-:-:S04]  /*0c80*/  ULOP3.LUT UR8, UR7, 0xf, URZ, 0xc0, !UPT ;  /* 0x0000000f07087892 */ /* 0x001fc8000f8ec0ff */
[----:B------:R-:W-:-:S09]  /*0c90*/  UISETP.NE.AND UP0, UPT, UR8, URZ, UPT ;  /* 0x000000ff0800728c */ /* 0x000fd2000bf05270 */
[----:B------:R-:W-:Y:S05]  /*0ca0*/  BRA.U !UP0, `(.L_x_15) ;  /* 0x0000000508c87547 */ /* 0x000fea000b800000 */
[----:B------:R-:W0:Y:S01]  /*0cb0*/  LDC R3, c[0x0][0x38c] ;  /* 0x0000e300ff037b82 */ /* 0x000e220000000800 */
[----:B------:R-:W-:Y:S02]  /*0cc0*/  ULOP3.LUT UR9, UR7, 0x7, URZ, 0xc0, !UPT ;  /* 0x0000000707097892 */ /* 0x000fe4000f8ec0ff */
[----:B------:R-:W-:Y:S02]  /*0cd0*/  UIADD3 UR7, UPT, UPT, UR8, -0x1, URZ ;  /* 0xffffffff08077890 */ /* 0x000fe4000fffe0ff */
[----:B------:R-:W-:Y:S02]  /*0ce0*/  UISETP.NE.AND UP1, UPT, UR9, URZ, UPT ;  /* 0x000000ff0900728c */ /* 0x000fe4000bf25270 */
[----:B------:R-:W-:-:S09]  /*0cf0*/  UISETP.GE.U32.AND UP0, UPT, UR7, 0x7, UPT ;  /* 0x000000070700788c */ /* 0x000fd2000bf06070 */
[----:B------:R-:W-:Y:S05]  /*0d00*/  BRA.U !UP0, `(.L_x_16) ;  /* 0x0000000108c87547 */ /* 0x000fea000b800000 */
[----:B0-----:R-:W-:-:S04]  /*0d10*/  IMAD R5, R4, R3, UR4 ;  /* 0x0000000404057e24 */ /* 0x001fc8000f8e0203 */
[C---:B------:R-:W-:Y:S01]  /*0d20*/  IMAD.WIDE.U32 R8, R5.reuse, 0x4, R20 ;  /* 0x0000000405087825 */ /* 0x040fe200078e0014 */
[----:B------:R-:W-:-:S04]  /*0d30*/  IADD3 R6, PT, PT, R5, R3, RZ ;  /* 0x0000000305067210 */ /* 0x000fc80007ffe0ff */
[----:B------:R-:W2:Y:S01]  /*0d40*/  LDG.E R5, desc[UR12][R8.64] ;  /* 0x0000000c08057981 */ /* 0x000ea2000c1e1900 */
[----:B------:R-:W-:-:S04]  /*0d50*/  IMAD.WIDE.U32 R12, R6, 0x4, R20 ;  /* 0x00000004060c7825 */ /* 0x000fc800078e0014 */
[----:B------:R-:W-:Y:S02]  /*0d60*/  IMAD.IADD R7, R6, 0x1, R3 ;  /* 0x0000000106077824 */ /* 0x000fe400078e0203 */
[----:B------:R-:W3:Y:S02]  /*0d70*/  LDG.E R6, desc[UR12][R12.64] ;  /* 0x0000000c0c067981 */ /* 0x000ee4000c1e1900 */
[C---:B------:R-:W-:Y:S01]  /*0d80*/  IMAD.WIDE.U32 R14, R7.reuse, 0x4, R20 ;  /* 0x00000004070e7825 */ /* 0x040fe200078e0014 */
[----:B------:R-:W-:-:S04]  /*0d90*/  IADD3 R16, PT, PT, R7, R3, RZ ;  /* 0x0000000307107210 */ /* 0x000fc80007ffe0ff */
[----:B------:R-:W4:Y:S01]  /*0da0*/  LDG.E R7, desc[UR12][R14.64] ;  /* 0x0000000c0e077981 */ /* 0x000f22000c1e1900 */
[----:B------:R-:W-:-:S04]  /*0db0*/  IMAD.WIDE.U32 R10, R16, 0x4, R20 ;  /* 0x00000004100a7825 */ /* 0x000fc800078e0014 */
[----:B------:R-:W-:Y:S02]  /*0dc0*/  IMAD.IADD R19, R16, 0x1, R3 ;  /* 0x0000000110137824 */ /* 0x000fe400078e0203 */
[----:B------:R0:W5:Y:S02]  /*0dd0*/  LDG.E R10, desc[UR12][R10.64] ;  /* 0x0000000c0a0a7981 */ /* 0x000164000c1e1900 */
[C---:B------:R-:W-:Y:S01]  /*0de0*/  IMAD.WIDE.U32 R16, R19.reuse, 0x4, R20 ;  /* 0x0000000413107825 */ /* 0x040fe200078e0014 */
[----:B------:R-:W-:-:S05]  /*0df0*/  IADD3 R19, PT, PT, R19, R3, RZ ;  /* 0x0000000313137210 */ /* 0x000fca0007ffe0ff */
[----:B------:R-:W5:Y:S01]  /*0e00*/  LDG.E R16, desc[UR12][R16.64] ;  /* 0x0000000c10107981 */ /* 0x000f62000c1e1900 */
[C---:B------:R-:W-:Y:S01]  /*0e10*/  IMAD.WIDE.U32 R22, R19.reuse, 0x4, R20 ;  /* 0x0000000413167825 */ /* 0x040fe200078e0014 */
[----:B0-----:R-:W2:Y:S03]  /*0e20*/  LDC R11, c[0x0][0x390] ;  /* 0x0000e400ff0b7b82 */ /* 0x001ea60000000800 */
[----:B------:R-:W-:Y:S02]  /*0e30*/  IMAD.IADD R19, R19, 0x1, R3 ;  /* 0x0000000113137824 */ /* 0x000fe400078e0203 */
[----:B------:R-:W5:Y:S02]  /*0e40*/  LDG.E R22, desc[UR12][R22.64] ;  /* 0x0000000c16167981 */ /* 0x000f64000c1e1900 */
[C---:B------:R-:W-:Y:S01]  /*0e50*/  IMAD.WIDE.U32 R8, R19.reuse, 0x4, R20 ;  /* 0x0000000413087825 */ /* 0x040fe200078e0014 */
[----:B------:R-:W-:-:S05]  /*0e60*/  IADD3 R13, PT, PT, R19, R3, RZ ;  /* 0x00000003130d7210 */ /* 0x000fca0007ffe0ff */
[----:B------:R-:W5:Y:S01]  /*0e70*/  LDG.E R8, desc[UR12][R8.64] ;  /* 0x0000000c08087981 */ /* 0x000f62000c1e1900 */
[----:B------:R-:W-:-:S06]  /*0e80*/  IMAD.WIDE.U32 R12, R13, 0x4, R20 ;  /* 0x000000040d0c7825 */ /* 0x000fcc00078e0014 */
[----:B------:R-:W5:Y:S01]  /*0e90*/  LDG.E R12, desc[UR12][R12.64] ;  /* 0x0000000c0c0c7981 */ /* 0x000f62000c1e1900 */
[----:B------:R-:W-:Y:S02]  /*0ea0*/  IADD3 R4, PT, PT, R4, 0x8, RZ ;  /* 0x0000000804047810 */ /* 0x000fe40007ffe0ff */
[-C--:B--2---:R-:W-:Y:S01]  /*0eb0*/  ISETP.NE.AND P0, PT, R5, R11.reuse, PT ;  /* 0x0000000b0500720c */ /* 0x084fe20003f05270 */
[----:B------:R-:W-:Y:S01]  /*0ec0*/  VIADD R5, R18, 0x1 ;  /* 0x0000000112057836 */ /* 0x000fe20000000000 */
[----:B---3--:R-:W-:-:S11]  /*0ed0*/  ISETP.NE.AND P1, PT, R6, R11, PT ;  /* 0x0000000b0600720c */ /* 0x008fd60003f25270 */
[----:B------:R-:W-:Y:S02]  /*0ee0*/  @P0 IADD3 R5, PT, PT, R18, RZ, RZ ;  /* 0x000000ff12050210 */ /* 0x000fe40007ffe0ff */
[----:B----4-:R-:W-:-:S03]  /*0ef0*/  ISETP.NE.AND P0, PT, R7, R11, PT ;  /* 0x0000000b0700720c */ /* 0x010fc60003f05270 */
[C---:B------:R-:W-:Y:S01]  /*0f00*/  VIADD R6, R5.reuse, 0x1 ;  /* 0x0000000105067836 */ /* 0x040fe20000000000 */
[----:B------:R-:W-:Y:S02]  /*0f10*/  @P1 IADD3 R6, PT, PT, R5, RZ, RZ ;  /* 0x000000ff05061210 */ /* 0x000fe40007ffe0ff */
[----:B-----5:R-:W-:-:S03]  /*0f20*/  ISETP.NE.AND P1, PT, R10, R11, PT ;  /* 0x0000000b0a00720c */ /* 0x020fc60003f25270 */
[----:B------:R-:W-:-:S04]  /*0f30*/  VIADD R5, R6, 0x1 ;  /* 0x0000000106057836 */ /* 0x000fc80000000000 */
[----:B------:R-:W-:Y:S02]  /*0f40*/  @P0 IADD3 R5, PT, PT, R6, RZ, RZ ;  /* 0x000000ff06050210 */ /* 0x000fe40007ffe0ff */
[----:B------:R-:W-:-:S03]  /*0f50*/  ISETP.NE.AND P0, PT, R16, R11, PT ;  /* 0x0000000b1000720c */ /* 0x000fc60003f05270 */
[C---:B------:R-:W-:Y:S01]  /*0f60*/  VIADD R6, R5.reuse, 0x1 ;  /* 0x0000000105067836 */ /* 0x040fe20000000000 */
[----:B------:R-:W-:Y:S02]  /*0f70*/  @P1 IADD3 R6, PT, PT, R5, RZ, RZ ;  /* 0x000000ff05061210 */ /* 0x000fe40007ffe0ff */
[----:B------:R-:W-:-:S03]  /*0f80*/  ISETP.NE.AND P1, PT, R22, R11, PT ;  /* 0x0000000b1600720c */ /* 0x000fc60003f25270 */
[----:B------:R-:W-:-:S04]  /*0f90*/  VIADD R5, R6, 0x1 ;  /* 0x0000000106057836 */ /* 0x000fc80000000000 */
[----:B------:R-:W-:Y:S02]  /*0fa0*/  @P0 IADD3 R5, PT, PT, R6, RZ, RZ ;  /* 0x000000ff06050210 */ /* 0x000fe40007ffe0ff */
[----:B------:R-:W-:-:S03]  /*0fb0*/  ISETP.NE.AND P0, PT, R8, R11, PT ;  /* 0x0000000b0800720c */ /* 0x000fc60003f05270 */
[C---:B------:R-:W-:Y:S01]  /*0fc0*/  VIADD R6, R5.reuse, 0x1 ;  /* 0x0000000105067836 */ /* 0x040fe20000000000 */
[----:B------:R-:W-:Y:S02]  /*0fd0*/  @P1 IADD3 R6, PT, PT, R5, RZ, RZ ;  /* 0x000000ff05061210 */ /* 0x000fe40007ffe0ff */
[----:B------:R-:W-:-:S03]  /*0fe0*/  ISETP.NE.AND P1, PT, R12, R11, PT ;  /* 0x0000000b0c00720c */ /* 0x000fc60003f25270 */
[----:B------:R-:W-:-:S04]  /*0ff0*/  VIADD R5, R6, 0x1 ;  /* 0x0000000106057836 */ /* 0x000fc80000000000 */
[----:B------:R-:W-:-:S05]  /*1000*/  @P0 IADD3 R5, PT, PT, R6, RZ, RZ ;  /* 0x000000ff06050210 */ /* 0x000fca0007ffe0ff */
[----:B------:R-:W-:Y:S02]  /*1010*/  VIADD R18, R5, 0x1 ;  /* 0x0000000105127836 */ /* 0x000fe40000000000 */
[----:B------:R-:W-:-:S07]  /*1020*/  @P1 IMAD.MOV R18, RZ, RZ, R5 ;  /* 0x000000ffff121224 */ /* 0x000fce00078e0205 */
.L_x_16:
[----:B------:R-:W-:Y:S05]  /*1030*/  BRA.U !UP1, `(.L_x_15) ;  /* 0x0000000109e47547 */ /* 0x000fea000b800000 */
[----:B------:R-:W-:Y:S02]  /*1040*/  UIADD3 UR7, UPT, UPT, UR9, -0x1, URZ ;  /* 0xffffffff09077890 */ /* 0x000fe4000fffe0ff */
[----:B------:R-:W-:Y:S02]  /*1050*/  UISETP.NE.AND UP1, UPT, UR6, URZ, UPT ;  /* 0x000000ff0600728c */ /* 0x000fe4000bf25270 */
[----:B------:R-:W-:-:S09]  /*1060*/  UISETP.GE.U32.AND UP0, UPT, UR7, 0x3, UPT ;  /* 0x000000030700788c */ /* 0x000fd2000bf06070 */
[----:B------:R-:W-:Y:S05]  /*1070*/  BRA.U !UP0, `(.L_x_17) ;  /* 0x0000000108687547 */ /* 0x000fea000b800000 */
[-C--:B0-----:R-:W-:Y:S01]  /*1080*/  IMAD R5, R4, R3.reuse, UR4 ;  /* 0x0000000404057e24 */ /* 0x081fe2000f8e0203 */
[----:B------:R-:W0:Y:S03]  /*1090*/  LDC R15, c[0x0][0x390] ;  /* 0x0000e400ff0f7b82 */ /* 0x000e260000000800 */
[C---:B------:R-:W-:Y:S01]  /*10a0*/  IMAD.WIDE.U32 R6, R5.reuse, 0x4, R20 ;  /* 0x0000000405067825 */ /* 0x040fe200078e0014 */
[----:B------:R-:W-:-:S05]  /*10b0*/  IADD3 R5, PT, PT, R5, R3, RZ ;  /* 0x0000000305057210 */ /* 0x000fca0007ffe0ff */
[----:B------:R-:W0:Y:S01]  /*10c0*/  LDG.E R6, desc[UR12][R6.64] ;  /* 0x0000000c06067981 */ /* 0x000e22000c1e1900 */
[----:B------:R-:W-:-:S04]  /*10d0*/  IMAD.WIDE.U32 R8, R5, 0x4, R20 ;  /* 0x0000000405087825 */ /* 0x000fc800078e0014 */
[----:B------:R-:W-:Y:S02]  /*10e0*/  IMAD.IADD R5, R5, 0x1, R3 ;  /* 0x0000000105057824 */ /* 0x000fe400078e0203 */
[----:B------:R-:W2:Y:S02]  /*10f0*/  LDG.E R8, desc[UR12][R8.64] ;  /* 0x0000000c08087981 */ /* 0x000ea4000c1e1900 */
[C---:B------:R-:W-:Y:S01]  /*1100*/  IMAD.WIDE.U32 R10, R5.reuse, 0x4, R20 ;  /* 0x00000004050a7825 */ /* 0x040fe200078e0014 */
[----:B------:R-:W-:-:S05]  /*1110*/  IADD3 R13, PT, PT, R5, R3, RZ ;  /* 0x00000003050d7210 */ /* 0x000fca0007ffe0ff */
[----:B------:R-:W3:Y:S01]  /*1120*/  LDG.E R10, desc[UR12][R10.64] ;  /* 0x0000000c0a0a7981 */ /* 0x000ee2000c1e1900 */
[----:B------:R-:W-:-:S06]  /*1130*/  IMAD.WIDE.U32 R12, R13, 0x4, R20 ;  /* 0x000000040d0c7825 */ /* 0x000fcc00078e0014 */
[----:B------:R-:W4:Y:S01]  /*1140*/  LDG.E R12, desc[UR12][R12.64] ;  /* 0x0000000c0c0c7981 */ /* 0x000f22000c1e1900 */
[----:B------:R-:W-:Y:S01]  /*1150*/  VIADD R5, R18, 0x1 ;  /* 0x0000000112057836 */ /* 0x000fe20000000000 */
[----:B------:R-:W-:Y:S02]  /*1160*/  IADD3 R4, PT, PT, R4, 0x4, RZ ;  /* 0x0000000404047810 */ /* 0x000fe40007ffe0ff */
[-C--:B0-----:R-:W-:Y:S02]  /*1170*/  ISETP.NE.AND P0, PT, R6, R15.reuse, PT ;  /* 0x0000000f0600720c */ /* 0x081fe40003f05270 */
[----:B--2---:R-:W-:-:S11]  /*1180*/  ISETP.NE.AND P1, PT, R8, R15, PT ;  /* 0x0000000f0800720c */ /* 0x004fd60003f25270 */
[----:B------:R-:W-:Y:S02]  /*1190*/  @P0 IADD3 R5, PT, PT, R18, RZ, RZ ;  /* 0x000000ff12050210 */ /* 0x000fe40007ffe0ff */
[----:B---3--:R-:W-:-:S03]  /*11a0*/  ISETP.NE.AND P0, PT, R10, R15, PT ;  /* 0x0000000f0a00720c */ /* 0x008fc60003f05270 */
[C---:B------:R-:W-:Y:S01]  /*11b0*/  VIADD R6, R5.reuse, 0x1 ;  /* 0x0000000105067836 */ /* 0x040fe20000000000 */
[----:B------:R-:W-:Y:S02]  /*11c0*/  @P1 IADD3 R6, PT, PT, R5, RZ, RZ ;  /* 0x000000ff05061210 */ /* 0x000fe40007ffe0ff */
[----:B----4-:R-:W-:-:S03]  /*11d0*/  ISETP.NE.AND P1, PT, R12, R15, PT ;  /* 0x0000000f0c00720c */ /* 0x010fc60003f25270 */
[----:B------:R-:W-:-:S04]  /*11e0*/  VIADD R5, R6, 0x1 ;  /* 0x0000000106057836 */ /* 0x000fc80000000000 */
[----:B------:R-:W-:-:S05]  /*11f0*/  @P0 IADD3 R5, PT, PT, R6, RZ, RZ ;  /* 0x000000ff06050210 */ /* 0x000fca0007ffe0ff */
[----:B------:R-:W-:Y:S02]  /*1200*/  VIADD R18, R5, 0x1 ;  /* 0x0000000105127836 */ /* 0x000fe40000000000 */
[----:B------:R-:W-:-:S07]  /*1210*/  @P1 IMAD.MOV R18, RZ, RZ, R5 ;  /* 0x000000ffff121224 */ /* 0x000fce00078e0205 */
.L_x_17:
[----:B------:R-:W-:Y:S05]  /*1220*/  BRA.U !UP1, `(.L_x_15) ;  /* 0x0000000109687547 */ /* 0x000fea000b800000 */
[----:B0-----:R-:W-:Y:S01]  /*1230*/  IMAD R7, R4, R3, UR4 ;  /* 0x0000000404077e24 */ /* 0x001fe2000f8e0203 */
[----:B------:R-:W0:Y:S03]  /*1240*/  LDC R9, c[0x0][0x390] ;  /* 0x0000e400ff097b82 */ /* 0x000e260000000800 */
[----:B------:R-:W-:-:S06]  /*1250*/  IMAD.WIDE.U32 R4, R7, 0x4, R20 ;  /* 0x0000000407047825 */ /* 0x000fcc00078e0014 */
[----:B------:R-:W0:Y:S01]  /*1260*/  LDG.E R4, desc[UR12][R4.64] ;  /* 0x0000000c04047981 */ /* 0x000e22000c1e1900 */
[----:B------:R-:W-:Y:S01]  /*1270*/  UISETP.NE.AND UP0, UPT, UR6, 0x1, UPT ;  /* 0x000000010600788c */ /* 0x000fe2000bf05270 */
[----:B------:R-:W-:Y:S02]  /*1280*/  IADD3 R6, PT, PT, R18, 0x1, RZ ;  /* 0x0000000112067810 */ /* 0x000fe40007ffe0ff */
[----:B0-----:R-:W-:-:S13]  /*1290*/  ISETP.NE.AND P0, PT, R4, R9, PT ;  /* 0x000000090400720c */ /* 0x001fda0003f05270 */
[----:B------:R-:W-:-:S05]  /*12a0*/  @P0 IMAD.MOV R6, RZ, RZ, R18 ;  /* 0x000000ffff060224 */ /* 0x000fca00078e0212 */
[----:B------:R-:W-:Y:S01]  /*12b0*/  MOV R18, R6 ;  /* 0x0000000600127202 */ /* 0x000fe20000000f00 */
[----:B------:R-:W-:Y:S06]  /*12c0*/  BRA.U !UP0, `(.L_x_15) ;  /* 0x0000000108407547 */ /* 0x000fec000b800000 */
[----:B------:R-:W-:Y:S01]  /*12d0*/  UISETP.NE.AND UP0, UPT, UR6, 0x2, UPT ;  /* 0x000000020600788c */ /* 0x000fe2000bf05270 */
[----:B------:R-:W-:-:S04]  /*12e0*/  IMAD.IADD R7, R7, 0x1, R3 ;  /* 0x0000000107077824 */ /* 0x000fc800078e0203 */
[----:B------:R-:W-:Y:S01]  /*12f0*/  IMAD.WIDE.U32 R4, R7, 0x4, R20 ;  /* 0x0000000407047825 */ /* 0x000fe200078e0014 */
[----:B------:R-:W-:-:S05]  /*1300*/  PLOP3.LUT P2, PT, PT, PT, UP0, 0x80, 0x8 ;  /* 0x000000000008781c */ /* 0x000fca0003f4f008 */
[----:B------:R-:W2:Y:S08]  /*1310*/  LDG.E R4, desc[UR12][R4.64] ;  /* 0x0000000c04047981 */ /* 0x000eb0000c1e1900 */
[----:B------:R-:W-:-:S05]  /*1320*/  @P2 IADD3 R3, PT, PT, R7, R3, RZ ;  /* 0x0000000307032210 */ /* 0x000fca0007ffe0ff */
[----:B------:R-:W-:-:S06]  /*1330*/  @P2 IMAD.WIDE.U32 R20, R3, 0x4, R20 ;  /* 0x0000000403142825 */ /* 0x000fcc00078e0014 */
[----:B------:R-:W3:Y:S01]  /*1340*/  @P2 LDG.E R20, desc[UR12][R20.64] ;  /* 0x0000000c14142981 */ /* 0x000ee2000c1e1900 */
[----:B------:R-:W-:Y:S01]  /*1350*/  VIADD R3, R18, 0x1 ;  /* 0x0000000112037836 */ /* 0x000fe20000000000 */
[----:B--2---:R-:W-:-:S13]  /*1360*/  ISETP.NE.AND P0, PT, R4, R9, PT ;  /* 0x000000090400720c */ /* 0x004fda0003f05270 */
[----:B------:R-:W-:-:S05]  /*1370*/  @P0 IADD3 R3, PT, PT, R18, RZ, RZ ;  /* 0x000000ff12030210 */ /* 0x000fca0007ffe0ff */
[----:B------:R-:W-:Y:S01]  /*1380*/  IMAD.MOV.U32 R18, RZ, RZ, R3 ;  /* 0x000000ffff127224 */ /* 0x000fe200078e0003 */
[----:B---3--:R-:W-:-:S04]  /*1390*/  ISETP.NE.AND P1, PT, R20, R9, P2 ;  /* 0x000000091400720c */ /* 0x008fc80001725270 */
[----:B------:R-:W-:-:S09]  /*13a0*/  @P2 IADD3 R3, PT, PT, R18, 0x1, RZ ;  /* 0x0000000112032810 */ /* 0x000fd20007ffe0ff */
[----:B------:R-:W-:-:S05]  /*13b0*/  @P1 IMAD.MOV R3, RZ, RZ, R18 ;  /* 0x000000ffff031224 */ /* 0x000fca00078e0212 */
[----:B------:R-:W-:-:S07]  /*13c0*/  @P2 MOV R18, R3 ;  /* 0x0000000300122202 */ /* 0x000fce0000000f00 */
.L_x_15:
[----:B0-----:R-:W0:Y:S02]  /*13d0*/  LDC R3, c[0x0][0x38c] ;  /* 0x0000e300ff037b82 */ /* 0x001e240000000800 */
[----:B0-----:R-:W-:-:S04]  /*13e0*/  SHF.R.U32.HI R4, RZ, 0x1, R3 ;  /* 0x00000001ff047819 */ /* 0x001fc80000011603 */
[----:B------:R-:W-:-:S04]  /*13f0*/  IADD3 R3, PT, PT, -R4, UR4, RZ ;  /* 0x0000000404037c10 */ /* 0x000fc8000fffe1ff */
[----:B------:R-:W-:-:S05]  /*1400*/  IABS R3, R3 ;  /* 0x0000000300037213 */ /* 0x000fca0000000000 */
[----:B------:R-:W-:-:S04]  /*1410*/  IMAD.IADD R3, R4, 0x1, -R3 ;  /* 0x0000000104037824 */ /* 0x000fc800078e0a03 */
[----:B------:R-:W-:-:S05]  /*1420*/  IMAD R3, R18, 0xa, R3 ;  /* 0x0000000a12037824 */ /* 0x000fca00078e0203 */
[----:B------:R-:W-:Y:S02]  /*1430*/  ISETP.GT.AND P0, PT, R3, R2, PT ;  /* 0x000000020300720c */ /* 0x000fe40003f04270 */
[----:B------:R-:W-:-:S11]  /*1440*/  VIMNMX R2, PT, PT, R2, R3, !PT ;  /* 0x0000000302027248 */ /* 0x000fd60007fe0100 */
[----:B------:R-:W-:Y:S01]  /*1450*/  VOTEU.ANY UP0, P0 ;  /* 0x0000000000ff7886 */ /* 0x000fe20000000100 */
[----:B------:R-:W-:-:S12]  /*1460*/  USEL UR5, UR4, UR5, UP0 ;  /* 0x0000000504057287 */ /* 0x000fd80008000000 */
.L_x_10:
[----:B------:R-:W0:Y:S01]  /*1470*/  LDCU UR7, c[0x0][0x38c] ;  /* 0x00007180ff0777ac */ /* 0x000e220008000800 */
[----:B------:R-:W-:-:S05]  /*1480*/  MOV R3, UR4 ;  /* 0x0000000400037c02 */ /* 0x000fca0008000f00 */
[----:B------:R-:W-:-:S05]  /*1490*/  VIADD R3, R3, 0x1 ;  /* 0x0000000103037836 */ /* 0x000fca0000000000 */
[C---:B------:R-:W-:Y:S02]  /*14a0*/  R2UR UR4, R3.reuse ;  /* 0x00000000030472ca */ /* 0x040fe400000e0000 */
[----:B0-----:R-:W-:-:S13]  /*14b0*/  ISETP.NE.AND P0, PT, R3, UR7, PT ;  /* 0x0000000703007c0c */ /* 0x001fda000bf05270 */
[----:B------:R-:W-:Y:S05]  /*14c0*/  @P0 BRA `(.L_x_18) ;  /* 0xffffffec00900947 */ /* 0x000fea000383ffff */
.L_x_5:
[----:B------:R-:W1:Y:S01]  /*14d0*/  LDC.64 R2, c[0x0][0x398] ;  /* 0x0000e600ff027b82 */ /* 0x000e620000000a00 */
[----:B------:R-:W-:-:S04]  /*14e0*/  UISETP.NE.AND UP0, UPT, UR5, -0x1, UPT ;  /* 0xffffffff0500788c */ /* 0x000fc8000bf05270 */
[----:B------:R-:W-:-:S06]  /*14f0*/  USEL UR5, UR5, URZ, UP0 ;  /* 0x000000ff05057287 */ /* 0x000fcc0008000000 */
[----:B--2---:R-:W-:-:S05]  /*1500*/  MOV R5, UR5 ;  /* 0x0000000500057c02 */ /* 0x004fca0008000f00 */
[----:B-1----:R-:W-:Y:S01]  /*1510*/  STG.E desc[UR12][R2.64], R5 ;  /* 0x0000000502007986 */ /* 0x002fe2000c10190c */
[----:B------:R-:W-:Y:S05]  /*1520*/  EXIT ;  /* 0x000000000000794d */ /* 0x000fea0003800000 */
.L_x_19:
        /* <DEDUP_REMOVED lines=13> */
.L_x_22:


//--------------------- .nv.shared.reserved.0     --------------------------
	.section	.nv.shared.reserved.0,"aw",@nobits
	.weak		__nv_reservedSMEM_offset_0_alias
	.size		__nv_reservedSMEM_offset_0_alias, 0, 64
	.other		__nv_reservedSMEM_offset_0_alias,@"STO_CUDA_RESERVED_SHARED STV_DEFAULT"
__nv_reservedSMEM_offset_0_alias:
	.zero		0
	.zero		64


//--------------------- .nv.constant0.random_player_kernel --------------------------
	.section	.nv.constant0.random_player_kernel,"a",@progbits
	.sectionflags	@""
	.align	4
.nv.constant0.random_player_kernel:
	.zero		928


//--------------------- .nv.constant0.heuristic_player_kernel --------------------------
	.section	.nv.constant0.heuristic_player_kernel,"a",@progbits
	.sectionflags	@""
	.align	4
.nv.constant0.heuristic_player_kernel:
	.zero		928


//--------------------- SYMBOLS --------------------------

	.type		.nv.reservedSmem.offset0,@object
	.size		.nv.reservedSmem.offset0,0x4
